//
// Generated by NVIDIA NVVM Compiler
//
// Compiler Build ID: CL-36424714
// Cuda compilation tools, release 13.0, V13.0.88
// Based on NVVM 20.0.0
//

.version 9.0
.target sm_100
.address_size 64

	// .globl	_Z23calculate_triliterationPfS_S_S_S_
.func  (.param .b64 func_retval0) __internal_accurate_pow
(
	.param .b64 __internal_accurate_pow_param_0
)
;
.global .align 4 .u32 dNUM;
.global .align 4 .u32 dBLOCK_N;
.global .align 4 .u32 dTHREAD_N;
.global .align 4 .f32 dx1;
.global .align 4 .f32 dy1;
.global .align 4 .f32 dx2;
.global .align 4 .f32 dy2;
.global .align 4 .f32 dx3;
.global .align 4 .f32 dy3;
.extern .shared .align 16 .b8 temp[];

.visible .entry _Z23calculate_triliterationPfS_S_S_S_(
	.param .u64 .ptr .align 1 _Z23calculate_triliterationPfS_S_S_S__param_0,
	.param .u64 .ptr .align 1 _Z23calculate_triliterationPfS_S_S_S__param_1,
	.param .u64 .ptr .align 1 _Z23calculate_triliterationPfS_S_S_S__param_2,
	.param .u64 .ptr .align 1 _Z23calculate_triliterationPfS_S_S_S__param_3,
	.param .u64 .ptr .align 1 _Z23calculate_triliterationPfS_S_S_S__param_4
)
{
	.reg .pred 	%p<145>;
	.reg .b32 	%r<180>;
	.reg .b32 	%f<55>;
	.reg .b64 	%rd<26>;
	.reg .b64 	%fd<182>;

	ld.param.u64 	%rd7, [_Z23calculate_triliterationPfS_S_S_S__param_3];
	ld.param.u64 	%rd8, [_Z23calculate_triliterationPfS_S_S_S__param_4];
	cvta.to.global.u64 	%rd1, %rd8;
	cvta.to.global.u64 	%rd2, %rd7;
	ld.global.u32 	%r1, [dTHREAD_N];
	mov.u32 	%r26, %ctaid.x;
	mov.u32 	%r2, %tid.x;
	mad.lo.s32 	%r3, %r1, %r26, %r2;
	ld.global.u32 	%r4, [dBLOCK_N];
	ld.global.f32 	%f1, [dx1];
	cvt.f64.f32 	%fd1, %f1;
	{
	.reg .b32 %temp; 
	mov.b64 	{%temp, %r5}, %fd1;
	}
	mov.f64 	%fd81, 0d4000000000000000;
	{
	.reg .b32 %temp; 
	mov.b64 	{%temp, %r27}, %fd81;
	}
	and.b32  	%r7, %r27, 2146435072;
	setp.eq.s32 	%p2, %r7, 1062207488;
	abs.f64 	%fd2, %fd1;
	{ // callseq 0, 0
	.param .b64 param0;
	st.param.f64 	[param0], %fd2;
	.param .b64 retval0;
	call.uni (retval0), 
	__internal_accurate_pow, 
	(
	param0
	);
	ld.param.f64 	%fd82, [retval0];
	} // callseq 0
	setp.lt.s32 	%p3, %r5, 0;
	neg.f64 	%fd84, %fd82;
	selp.f64 	%fd85, %fd84, %fd82, %p2;
	selp.f64 	%fd171, %fd85, %fd82, %p3;
	setp.neu.f32 	%p4, %f1, 0f00000000;
	mov.f64 	%fd163, %fd171;
	@%p4 bra 	$L__BB0_2;
	setp.eq.s32 	%p5, %r7, 1062207488;
	selp.b32 	%r28, %r5, 0, %p5;
	setp.lt.s32 	%p6, %r27, 0;
	or.b32  	%r29, %r28, 2146435072;
	selp.b32 	%r30, %r29, %r28, %p6;
	mov.b32 	%r31, 0;
	mov.b64 	%fd163, {%r31, %r30};
$L__BB0_2:
	add.f64 	%fd86, %fd1, 0d4000000000000000;
	{
	.reg .b32 %temp; 
	mov.b64 	{%temp, %r32}, %fd86;
	}
	and.b32  	%r8, %r32, 2146435072;
	setp.ne.s32 	%p7, %r8, 2146435072;
	@%p7 bra 	$L__BB0_7;
	setp.num.f32 	%p8, %f1, %f1;
	@%p8 bra 	$L__BB0_5;
	mov.f64 	%fd87, 0d4000000000000000;
	add.rn.f64 	%fd163, %fd1, %fd87;
	bra.uni 	$L__BB0_7;
$L__BB0_5:
	setp.neu.f64 	%p9, %fd2, 0d7FF0000000000000;
	@%p9 bra 	$L__BB0_7;
	setp.lt.s32 	%p10, %r5, 0;
	setp.eq.s32 	%p11, %r7, 1062207488;
	setp.lt.s32 	%p12, %r27, 0;
	selp.b32 	%r34, 0, 2146435072, %p12;
	and.b32  	%r35, %r27, 2147483647;
	setp.ne.s32 	%p13, %r35, 1071644672;
	or.b32  	%r36, %r34, -2147483648;
	selp.b32 	%r37, %r36, %r34, %p13;
	selp.b32 	%r38, %r37, %r34, %p11;
	selp.b32 	%r39, %r38, %r34, %p10;
	mov.b32 	%r40, 0;
	mov.b64 	%fd163, {%r40, %r39};
$L__BB0_7:
	setp.eq.s32 	%p14, %r7, 1062207488;
	ld.global.f32 	%f2, [dx2];
	cvt.f64.f32 	%fd9, %f2;
	{
	.reg .b32 %temp; 
	mov.b64 	{%temp, %r9}, %fd9;
	}
	abs.f64 	%fd10, %fd9;
	{ // callseq 1, 0
	.param .b64 param0;
	st.param.f64 	[param0], %fd10;
	.param .b64 retval0;
	call.uni (retval0), 
	__internal_accurate_pow, 
	(
	param0
	);
	ld.param.f64 	%fd88, [retval0];
	} // callseq 1
	setp.lt.s32 	%p15, %r9, 0;
	neg.f64 	%fd90, %fd88;
	selp.f64 	%fd91, %fd90, %fd88, %p14;
	selp.f64 	%fd165, %fd91, %fd88, %p15;
	setp.neu.f32 	%p16, %f2, 0f00000000;
	@%p16 bra 	$L__BB0_9;
	setp.eq.s32 	%p17, %r7, 1062207488;
	selp.b32 	%r42, %r9, 0, %p17;
	setp.lt.s32 	%p18, %r27, 0;
	or.b32  	%r43, %r42, 2146435072;
	selp.b32 	%r44, %r43, %r42, %p18;
	mov.b32 	%r45, 0;
	mov.b64 	%fd165, {%r45, %r44};
$L__BB0_9:
	add.f64 	%fd92, %fd9, 0d4000000000000000;
	{
	.reg .b32 %temp; 
	mov.b64 	{%temp, %r46}, %fd92;
	}
	and.b32  	%r47, %r46, 2146435072;
	setp.ne.s32 	%p19, %r47, 2146435072;
	@%p19 bra 	$L__BB0_14;
	setp.num.f32 	%p20, %f2, %f2;
	@%p20 bra 	$L__BB0_12;
	mov.f64 	%fd93, 0d4000000000000000;
	add.rn.f64 	%fd165, %fd9, %fd93;
	bra.uni 	$L__BB0_14;
$L__BB0_12:
	setp.neu.f64 	%p21, %fd10, 0d7FF0000000000000;
	@%p21 bra 	$L__BB0_14;
	setp.lt.s32 	%p22, %r9, 0;
	setp.eq.s32 	%p23, %r7, 1062207488;
	setp.lt.s32 	%p24, %r27, 0;
	selp.b32 	%r49, 0, 2146435072, %p24;
	and.b32  	%r50, %r27, 2147483647;
	setp.ne.s32 	%p25, %r50, 1071644672;
	or.b32  	%r51, %r49, -2147483648;
	selp.b32 	%r52, %r51, %r49, %p25;
	selp.b32 	%r53, %r52, %r49, %p23;
	selp.b32 	%r54, %r53, %r49, %p22;
	mov.b32 	%r55, 0;
	mov.b64 	%fd165, {%r55, %r54};
$L__BB0_14:
	setp.eq.s32 	%p26, %r7, 1062207488;
	setp.eq.f32 	%p27, %f2, 0f3F800000;
	selp.f64 	%fd94, 0d3FF0000000000000, %fd165, %p27;
	setp.eq.f32 	%p28, %f1, 0f3F800000;
	selp.f64 	%fd95, 0d3FF0000000000000, %fd163, %p28;
	sub.f64 	%fd96, %fd95, %fd94;
	cvt.rn.f32.f64 	%f3, %fd96;
	ld.global.f32 	%f4, [dy1];
	cvt.f64.f32 	%fd17, %f4;
	{
	.reg .b32 %temp; 
	mov.b64 	{%temp, %r10}, %fd17;
	}
	abs.f64 	%fd18, %fd17;
	{ // callseq 2, 0
	.param .b64 param0;
	st.param.f64 	[param0], %fd18;
	.param .b64 retval0;
	call.uni (retval0), 
	__internal_accurate_pow, 
	(
	param0
	);
	ld.param.f64 	%fd97, [retval0];
	} // callseq 2
	setp.lt.s32 	%p29, %r10, 0;
	neg.f64 	%fd99, %fd97;
	selp.f64 	%fd100, %fd99, %fd97, %p26;
	selp.f64 	%fd175, %fd100, %fd97, %p29;
	setp.neu.f32 	%p30, %f4, 0f00000000;
	mov.f64 	%fd167, %fd175;
	@%p30 bra 	$L__BB0_16;
	selp.b32 	%r57, %r10, 0, %p26;
	setp.lt.s32 	%p32, %r27, 0;
	or.b32  	%r58, %r57, 2146435072;
	selp.b32 	%r59, %r58, %r57, %p32;
	mov.b32 	%r60, 0;
	mov.b64 	%fd167, {%r60, %r59};
$L__BB0_16:
	add.f64 	%fd101, %fd17, 0d4000000000000000;
	{
	.reg .b32 %temp; 
	mov.b64 	{%temp, %r61}, %fd101;
	}
	and.b32  	%r11, %r61, 2146435072;
	setp.ne.s32 	%p33, %r11, 2146435072;
	@%p33 bra 	$L__BB0_21;
	setp.num.f32 	%p34, %f4, %f4;
	@%p34 bra 	$L__BB0_19;
	mov.f64 	%fd102, 0d4000000000000000;
	add.rn.f64 	%fd167, %fd17, %fd102;
	bra.uni 	$L__BB0_21;
$L__BB0_19:
	setp.neu.f64 	%p35, %fd18, 0d7FF0000000000000;
	@%p35 bra 	$L__BB0_21;
	setp.lt.s32 	%p38, %r27, 0;
	selp.b32 	%r63, 0, 2146435072, %p38;
	and.b32  	%r64, %r27, 2147483647;
	setp.ne.s32 	%p39, %r64, 1071644672;
	or.b32  	%r65, %r63, -2147483648;
	selp.b32 	%r66, %r65, %r63, %p39;
	selp.b32 	%r67, %r66, %r63, %p26;
	selp.b32 	%r68, %r67, %r63, %p29;
	mov.b32 	%r69, 0;
	mov.b64 	%fd167, {%r69, %r68};
$L__BB0_21:
	ld.global.f32 	%f5, [dy2];
	cvt.f64.f32 	%fd25, %f5;
	{
	.reg .b32 %temp; 
	mov.b64 	{%temp, %r12}, %fd25;
	}
	abs.f64 	%fd26, %fd25;
	{ // callseq 3, 0
	.param .b64 param0;
	st.param.f64 	[param0], %fd26;
	.param .b64 retval0;
	call.uni (retval0), 
	__internal_accurate_pow, 
	(
	param0
	);
	ld.param.f64 	%fd103, [retval0];
	} // callseq 3
	setp.lt.s32 	%p41, %r12, 0;
	neg.f64 	%fd105, %fd103;
	selp.f64 	%fd106, %fd105, %fd103, %p26;
	selp.f64 	%fd169, %fd106, %fd103, %p41;
	setp.neu.f32 	%p42, %f5, 0f00000000;
	@%p42 bra 	$L__BB0_23;
	selp.b32 	%r71, %r12, 0, %p26;
	setp.lt.s32 	%p44, %r27, 0;
	or.b32  	%r72, %r71, 2146435072;
	selp.b32 	%r73, %r72, %r71, %p44;
	mov.b32 	%r74, 0;
	mov.b64 	%fd169, {%r74, %r73};
$L__BB0_23:
	add.f64 	%fd107, %fd25, 0d4000000000000000;
	{
	.reg .b32 %temp; 
	mov.b64 	{%temp, %r75}, %fd107;
	}
	and.b32  	%r76, %r75, 2146435072;
	setp.ne.s32 	%p45, %r76, 2146435072;
	@%p45 bra 	$L__BB0_28;
	setp.num.f32 	%p46, %f5, %f5;
	@%p46 bra 	$L__BB0_26;
	mov.f64 	%fd108, 0d4000000000000000;
	add.rn.f64 	%fd169, %fd25, %fd108;
	bra.uni 	$L__BB0_28;
$L__BB0_26:
	setp.neu.f64 	%p47, %fd26, 0d7FF0000000000000;
	@%p47 bra 	$L__BB0_28;
	setp.lt.s32 	%p50, %r27, 0;
	selp.b32 	%r78, 0, 2146435072, %p50;
	and.b32  	%r79, %r27, 2147483647;
	setp.ne.s32 	%p51, %r79, 1071644672;
	or.b32  	%r80, %r78, -2147483648;
	selp.b32 	%r81, %r80, %r78, %p51;
	selp.b32 	%r82, %r81, %r78, %p26;
	selp.b32 	%r83, %r82, %r78, %p41;
	mov.b32 	%r84, 0;
	mov.b64 	%fd169, {%r84, %r83};
$L__BB0_28:
	setp.neu.f32 	%p52, %f1, 0f00000000;
	setp.eq.f32 	%p53, %f5, 0f3F800000;
	selp.f64 	%fd109, 0d3FF0000000000000, %fd169, %p53;
	setp.eq.f32 	%p54, %f4, 0f3F800000;
	selp.f64 	%fd110, 0d3FF0000000000000, %fd167, %p54;
	sub.f64 	%fd111, %fd110, %fd109;
	cvt.rn.f32.f64 	%f6, %fd111;
	@%p52 bra 	$L__BB0_30;
	selp.b32 	%r85, %r5, 0, %p26;
	setp.lt.s32 	%p56, %r27, 0;
	or.b32  	%r86, %r85, 2146435072;
	selp.b32 	%r87, %r86, %r85, %p56;
	mov.b32 	%r88, 0;
	mov.b64 	%fd171, {%r88, %r87};
$L__BB0_30:
	setp.ne.s32 	%p57, %r8, 2146435072;
	@%p57 bra 	$L__BB0_35;
	setp.num.f32 	%p58, %f1, %f1;
	@%p58 bra 	$L__BB0_33;
	mov.f64 	%fd112, 0d4000000000000000;
	add.rn.f64 	%fd171, %fd1, %fd112;
	bra.uni 	$L__BB0_35;
$L__BB0_33:
	setp.neu.f64 	%p59, %fd2, 0d7FF0000000000000;
	@%p59 bra 	$L__BB0_35;
	setp.lt.s32 	%p60, %r5, 0;
	setp.eq.s32 	%p61, %r7, 1062207488;
	setp.lt.s32 	%p62, %r27, 0;
	selp.b32 	%r90, 0, 2146435072, %p62;
	and.b32  	%r91, %r27, 2147483647;
	setp.ne.s32 	%p63, %r91, 1071644672;
	or.b32  	%r92, %r90, -2147483648;
	selp.b32 	%r93, %r92, %r90, %p63;
	selp.b32 	%r94, %r93, %r90, %p61;
	selp.b32 	%r95, %r94, %r90, %p60;
	mov.b32 	%r96, 0;
	mov.b64 	%fd171, {%r96, %r95};
$L__BB0_35:
	setp.eq.s32 	%p64, %r7, 1062207488;
	ld.global.f32 	%f7, [dx3];
	cvt.f64.f32 	%fd38, %f7;
	{
	.reg .b32 %temp; 
	mov.b64 	{%temp, %r13}, %fd38;
	}
	abs.f64 	%fd39, %fd38;
	{ // callseq 4, 0
	.param .b64 param0;
	st.param.f64 	[param0], %fd39;
	.param .b64 retval0;
	call.uni (retval0), 
	__internal_accurate_pow, 
	(
	param0
	);
	ld.param.f64 	%fd113, [retval0];
	} // callseq 4
	setp.lt.s32 	%p65, %r13, 0;
	neg.f64 	%fd115, %fd113;
	selp.f64 	%fd116, %fd115, %fd113, %p64;
	selp.f64 	%fd173, %fd116, %fd113, %p65;
	setp.neu.f32 	%p66, %f7, 0f00000000;
	@%p66 bra 	$L__BB0_37;
	selp.b32 	%r98, %r13, 0, %p64;
	setp.lt.s32 	%p68, %r27, 0;
	or.b32  	%r99, %r98, 2146435072;
	selp.b32 	%r100, %r99, %r98, %p68;
	mov.b32 	%r101, 0;
	mov.b64 	%fd173, {%r101, %r100};
$L__BB0_37:
	add.f64 	%fd117, %fd38, 0d4000000000000000;
	{
	.reg .b32 %temp; 
	mov.b64 	{%temp, %r102}, %fd117;
	}
	and.b32  	%r103, %r102, 2146435072;
	setp.ne.s32 	%p69, %r103, 2146435072;
	@%p69 bra 	$L__BB0_42;
	setp.num.f32 	%p70, %f7, %f7;
	@%p70 bra 	$L__BB0_40;
	mov.f64 	%fd118, 0d4000000000000000;
	add.rn.f64 	%fd173, %fd38, %fd118;
	bra.uni 	$L__BB0_42;
$L__BB0_40:
	setp.neu.f64 	%p71, %fd39, 0d7FF0000000000000;
	@%p71 bra 	$L__BB0_42;
	setp.lt.s32 	%p72, %r13, 0;
	setp.eq.s32 	%p73, %r7, 1062207488;
	setp.lt.s32 	%p74, %r27, 0;
	selp.b32 	%r105, 0, 2146435072, %p74;
	and.b32  	%r106, %r27, 2147483647;
	setp.ne.s32 	%p75, %r106, 1071644672;
	or.b32  	%r107, %r105, -2147483648;
	selp.b32 	%r108, %r107, %r105, %p75;
	selp.b32 	%r109, %r108, %r105, %p73;
	selp.b32 	%r110, %r109, %r105, %p72;
	mov.b32 	%r111, 0;
	mov.b64 	%fd173, {%r111, %r110};
$L__BB0_42:
	setp.neu.f32 	%p76, %f4, 0f00000000;
	setp.eq.f32 	%p77, %f7, 0f3F800000;
	selp.f64 	%fd119, 0d3FF0000000000000, %fd173, %p77;
	setp.eq.f32 	%p78, %f1, 0f3F800000;
	selp.f64 	%fd120, 0d3FF0000000000000, %fd171, %p78;
	sub.f64 	%fd121, %fd120, %fd119;
	cvt.rn.f32.f64 	%f8, %fd121;
	@%p76 bra 	$L__BB0_44;
	setp.eq.s32 	%p79, %r7, 1062207488;
	selp.b32 	%r112, %r10, 0, %p79;
	setp.lt.s32 	%p80, %r27, 0;
	or.b32  	%r113, %r112, 2146435072;
	selp.b32 	%r114, %r113, %r112, %p80;
	mov.b32 	%r115, 0;
	mov.b64 	%fd175, {%r115, %r114};
$L__BB0_44:
	setp.ne.s32 	%p81, %r11, 2146435072;
	@%p81 bra 	$L__BB0_49;
	setp.num.f32 	%p82, %f4, %f4;
	@%p82 bra 	$L__BB0_47;
	mov.f64 	%fd122, 0d4000000000000000;
	add.rn.f64 	%fd175, %fd17, %fd122;
	bra.uni 	$L__BB0_49;
$L__BB0_47:
	setp.neu.f64 	%p83, %fd18, 0d7FF0000000000000;
	@%p83 bra 	$L__BB0_49;
	setp.lt.s32 	%p84, %r10, 0;
	setp.eq.s32 	%p85, %r7, 1062207488;
	setp.lt.s32 	%p86, %r27, 0;
	selp.b32 	%r117, 0, 2146435072, %p86;
	and.b32  	%r118, %r27, 2147483647;
	setp.ne.s32 	%p87, %r118, 1071644672;
	or.b32  	%r119, %r117, -2147483648;
	selp.b32 	%r120, %r119, %r117, %p87;
	selp.b32 	%r121, %r120, %r117, %p85;
	selp.b32 	%r122, %r121, %r117, %p84;
	mov.b32 	%r123, 0;
	mov.b64 	%fd175, {%r123, %r122};
$L__BB0_49:
	setp.eq.s32 	%p88, %r7, 1062207488;
	ld.global.f32 	%f9, [dy3];
	cvt.f64.f32 	%fd51, %f9;
	{
	.reg .b32 %temp; 
	mov.b64 	{%temp, %r14}, %fd51;
	}
	abs.f64 	%fd52, %fd51;
	{ // callseq 5, 0
	.param .b64 param0;
	st.param.f64 	[param0], %fd52;
	.param .b64 retval0;
	call.uni (retval0), 
	__internal_accurate_pow, 
	(
	param0
	);
	ld.param.f64 	%fd123, [retval0];
	} // callseq 5
	setp.lt.s32 	%p89, %r14, 0;
	neg.f64 	%fd125, %fd123;
	selp.f64 	%fd126, %fd125, %fd123, %p88;
	selp.f64 	%fd177, %fd126, %fd123, %p89;
	setp.neu.f32 	%p90, %f9, 0f00000000;
	@%p90 bra 	$L__BB0_51;
	setp.eq.s32 	%p91, %r7, 1062207488;
	selp.b32 	%r125, %r14, 0, %p91;
	setp.lt.s32 	%p92, %r27, 0;
	or.b32  	%r126, %r125, 2146435072;
	selp.b32 	%r127, %r126, %r125, %p92;
	mov.b32 	%r128, 0;
	mov.b64 	%fd177, {%r128, %r127};
$L__BB0_51:
	add.f64 	%fd127, %fd51, 0d4000000000000000;
	{
	.reg .b32 %temp; 
	mov.b64 	{%temp, %r129}, %fd127;
	}
	and.b32  	%r130, %r129, 2146435072;
	setp.ne.s32 	%p93, %r130, 2146435072;
	@%p93 bra 	$L__BB0_56;
	setp.num.f32 	%p94, %f9, %f9;
	@%p94 bra 	$L__BB0_54;
	mov.f64 	%fd128, 0d4000000000000000;
	add.rn.f64 	%fd177, %fd51, %fd128;
	bra.uni 	$L__BB0_56;
$L__BB0_54:
	setp.neu.f64 	%p95, %fd52, 0d7FF0000000000000;
	@%p95 bra 	$L__BB0_56;
	setp.lt.s32 	%p96, %r14, 0;
	setp.eq.s32 	%p97, %r7, 1062207488;
	setp.lt.s32 	%p98, %r27, 0;
	selp.b32 	%r132, 0, 2146435072, %p98;
	and.b32  	%r133, %r27, 2147483647;
	setp.ne.s32 	%p99, %r133, 1071644672;
	or.b32  	%r134, %r132, -2147483648;
	selp.b32 	%r135, %r134, %r132, %p99;
	selp.b32 	%r136, %r135, %r132, %p97;
	selp.b32 	%r137, %r136, %r132, %p96;
	mov.b32 	%r138, 0;
	mov.b64 	%fd177, {%r138, %r137};
$L__BB0_56:
	setp.eq.f32 	%p100, %f9, 0f3F800000;
	selp.f64 	%fd129, 0d3FF0000000000000, %fd177, %p100;
	setp.eq.f32 	%p101, %f4, 0f3F800000;
	selp.f64 	%fd130, 0d3FF0000000000000, %fd175, %p101;
	sub.f64 	%fd131, %fd130, %fd129;
	cvt.rn.f32.f64 	%f10, %fd131;
	sub.f32 	%f20, %f5, %f4;
	add.f32 	%f11, %f20, %f20;
	sub.f32 	%f21, %f9, %f4;
	add.f32 	%f12, %f21, %f21;
	sub.f32 	%f22, %f2, %f1;
	add.f32 	%f13, %f22, %f22;
	sub.f32 	%f23, %f7, %f1;
	add.f32 	%f14, %f23, %f23;
	mul.f32 	%f24, %f12, %f13;
	mul.f32 	%f25, %f11, %f14;
	sub.f32 	%f15, %f24, %f25;
	ld.global.u32 	%r139, [dNUM];
	setp.ge.s32 	%p102, %r3, %r139;
	@%p102 bra 	$L__BB0_84;
	ld.param.u64 	%rd23, [_Z23calculate_triliterationPfS_S_S_S__param_0];
	setp.eq.s32 	%p103, %r7, 1062207488;
	setp.lt.s32 	%p104, %r27, 0;
	selp.b32 	%r15, 0, 2146435072, %p104;
	and.b32  	%r140, %r27, 2147483647;
	setp.ne.s32 	%p105, %r140, 1071644672;
	and.pred  	%p1, %p103, %p105;
	or.b32  	%r16, %r15, -2147483648;
	shl.b32 	%r141, %r2, 2;
	mov.u32 	%r142, temp;
	add.s32 	%r17, %r142, %r141;
	shl.b32 	%r143, %r1, 2;
	add.s32 	%r18, %r17, %r143;
	mul.lo.s32 	%r19, %r4, %r1;
	cvta.to.global.u64 	%rd3, %rd23;
	mov.u32 	%r179, %r3;
$L__BB0_58:
	setp.neu.f32 	%p106, %f15, 0f00000000;
	@%p106 bra 	$L__BB0_61;
	and.b32  	%r176, %r3, 3;
	setp.ne.s32 	%p144, %r176, 0;
	@%p144 bra 	$L__BB0_84;
	shr.s32 	%r177, %r3, 2;
	mul.wide.s32 	%rd20, %r177, 4;
	add.s64 	%rd21, %rd2, %rd20;
	mov.b32 	%r178, 0;
	st.global.u32 	[%rd21], %r178;
	add.s64 	%rd22, %rd1, %rd20;
	st.global.u32 	[%rd22], %r178;
	bra.uni 	$L__BB0_84;
$L__BB0_61:
	setp.lt.s32 	%p107, %r27, 0;
	setp.eq.s32 	%p108, %r7, 1062207488;
	mul.wide.s32 	%rd9, %r179, 4;
	add.s64 	%rd10, %rd3, %rd9;
	ld.global.f32 	%f16, [%rd10];
	cvt.f64.f32 	%fd59, %f16;
	{
	.reg .b32 %temp; 
	mov.b64 	{%temp, %r21}, %fd59;
	}
	abs.f64 	%fd60, %fd59;
	{ // callseq 6, 0
	.param .b64 param0;
	st.param.f64 	[param0], %fd60;
	.param .b64 retval0;
	call.uni (retval0), 
	__internal_accurate_pow, 
	(
	param0
	);
	ld.param.f64 	%fd132, [retval0];
	} // callseq 6
	setp.lt.s32 	%p110, %r21, 0;
	neg.f64 	%fd134, %fd132;
	selp.f64 	%fd135, %fd134, %fd132, %p108;
	selp.f64 	%fd136, %fd135, %fd132, %p110;
	setp.eq.f32 	%p111, %f16, 0f00000000;
	selp.b32 	%r144, %r21, 0, %p108;
	or.b32  	%r145, %r144, 2146435072;
	selp.b32 	%r146, %r145, %r144, %p107;
	mov.b32 	%r147, 0;
	mov.b64 	%fd137, {%r147, %r146};
	selp.f64 	%fd180, %fd137, %fd136, %p111;
	add.f64 	%fd138, %fd59, 0d4000000000000000;
	{
	.reg .b32 %temp; 
	mov.b64 	{%temp, %r148}, %fd138;
	}
	and.b32  	%r22, %r148, 2146435072;
	setp.ne.s32 	%p112, %r22, 2146435072;
	mov.f64 	%fd178, %fd180;
	@%p112 bra 	$L__BB0_66;
	setp.num.f32 	%p113, %f16, %f16;
	@%p113 bra 	$L__BB0_64;
	mov.f64 	%fd139, 0d4000000000000000;
	add.rn.f64 	%fd178, %fd59, %fd139;
	bra.uni 	$L__BB0_66;
$L__BB0_64:
	setp.neu.f64 	%p114, %fd60, 0d7FF0000000000000;
	mov.f64 	%fd178, %fd180;
	@%p114 bra 	$L__BB0_66;
	selp.b32 	%r149, %r16, %r15, %p1;
	selp.b32 	%r150, %r149, %r15, %p110;
	mov.b32 	%r151, 0;
	mov.b64 	%fd178, {%r151, %r150};
$L__BB0_66:
	ld.param.u64 	%rd24, [_Z23calculate_triliterationPfS_S_S_S__param_1];
	cvta.to.global.u64 	%rd11, %rd24;
	mul.wide.s32 	%rd12, %r179, 4;
	add.s64 	%rd13, %rd11, %rd12;
	ld.global.f32 	%f17, [%rd13];
	cvt.f64.f32 	%fd65, %f17;
	{
	.reg .b32 %temp; 
	mov.b64 	{%temp, %r23}, %fd65;
	}
	abs.f64 	%fd66, %fd65;
	{ // callseq 7, 0
	.param .b64 param0;
	st.param.f64 	[param0], %fd66;
	.param .b64 retval0;
	call.uni (retval0), 
	__internal_accurate_pow, 
	(
	param0
	);
	ld.param.f64 	%fd140, [retval0];
	} // callseq 7
	setp.lt.s32 	%p119, %r23, 0;
	neg.f64 	%fd142, %fd140;
	selp.f64 	%fd143, %fd142, %fd140, %p108;
	selp.f64 	%fd144, %fd143, %fd140, %p119;
	setp.eq.f32 	%p120, %f17, 0f00000000;
	selp.b32 	%r152, %r23, 0, %p108;
	or.b32  	%r153, %r152, 2146435072;
	selp.b32 	%r154, %r153, %r152, %p107;
	mov.b32 	%r155, 0;
	mov.b64 	%fd145, {%r155, %r154};
	selp.f64 	%fd179, %fd145, %fd144, %p120;
	add.f64 	%fd146, %fd65, 0d4000000000000000;
	{
	.reg .b32 %temp; 
	mov.b64 	{%temp, %r156}, %fd146;
	}
	and.b32  	%r157, %r156, 2146435072;
	setp.ne.s32 	%p121, %r157, 2146435072;
	@%p121 bra 	$L__BB0_71;
	setp.num.f32 	%p122, %f17, %f17;
	@%p122 bra 	$L__BB0_69;
	mov.f64 	%fd147, 0d4000000000000000;
	add.rn.f64 	%fd179, %fd65, %fd147;
	bra.uni 	$L__BB0_71;
$L__BB0_69:
	setp.neu.f64 	%p123, %fd66, 0d7FF0000000000000;
	@%p123 bra 	$L__BB0_71;
	selp.b32 	%r158, %r16, %r15, %p1;
	selp.b32 	%r159, %r158, %r15, %p119;
	mov.b32 	%r160, 0;
	mov.b64 	%fd179, {%r160, %r159};
$L__BB0_71:
	setp.eq.f32 	%p126, %f17, 0f3F800000;
	selp.f64 	%fd148, 0d3FF0000000000000, %fd179, %p126;
	setp.eq.f32 	%p127, %f16, 0f3F800000;
	selp.f64 	%fd149, 0d3FF0000000000000, %fd178, %p127;
	sub.f64 	%fd150, %fd149, %fd148;
	cvt.rn.f32.f64 	%f18, %fd150;
	@%p112 bra 	$L__BB0_76;
	setp.num.f32 	%p128, %f16, %f16;
	@%p128 bra 	$L__BB0_74;
	mov.f64 	%fd151, 0d4000000000000000;
	add.rn.f64 	%fd180, %fd59, %fd151;
	bra.uni 	$L__BB0_76;
$L__BB0_74:
	setp.neu.f64 	%p129, %fd60, 0d7FF0000000000000;
	@%p129 bra 	$L__BB0_76;
	setp.lt.s32 	%p130, %r21, 0;
	selp.b32 	%r161, %r16, %r15, %p1;
	selp.b32 	%r162, %r161, %r15, %p130;
	mov.b32 	%r163, 0;
	mov.b64 	%fd180, {%r163, %r162};
$L__BB0_76:
	ld.param.u64 	%rd25, [_Z23calculate_triliterationPfS_S_S_S__param_2];
	setp.eq.f32 	%p131, %f16, 0f3F800000;
	setp.lt.s32 	%p132, %r27, 0;
	setp.eq.s32 	%p133, %r7, 1062207488;
	selp.f64 	%fd74, 0d3FF0000000000000, %fd180, %p131;
	cvta.to.global.u64 	%rd14, %rd25;
	mul.wide.s32 	%rd15, %r179, 4;
	add.s64 	%rd16, %rd14, %rd15;
	ld.global.f32 	%f19, [%rd16];
	cvt.f64.f32 	%fd75, %f19;
	{
	.reg .b32 %temp; 
	mov.b64 	{%temp, %r24}, %fd75;
	}
	abs.f64 	%fd76, %fd75;
	{ // callseq 8, 0
	.param .b64 param0;
	st.param.f64 	[param0], %fd76;
	.param .b64 retval0;
	call.uni (retval0), 
	__internal_accurate_pow, 
	(
	param0
	);
	ld.param.f64 	%fd152, [retval0];
	} // callseq 8
	setp.lt.s32 	%p135, %r24, 0;
	neg.f64 	%fd154, %fd152;
	selp.f64 	%fd155, %fd154, %fd152, %p133;
	selp.f64 	%fd156, %fd155, %fd152, %p135;
	setp.eq.f32 	%p136, %f19, 0f00000000;
	selp.b32 	%r164, %r24, 0, %p133;
	or.b32  	%r165, %r164, 2146435072;
	selp.b32 	%r166, %r165, %r164, %p132;
	mov.b32 	%r167, 0;
	mov.b64 	%fd157, {%r167, %r166};
	selp.f64 	%fd181, %fd157, %fd156, %p136;
	add.f64 	%fd158, %fd75, 0d4000000000000000;
	{
	.reg .b32 %temp; 
	mov.b64 	{%temp, %r168}, %fd158;
	}
	and.b32  	%r169, %r168, 2146435072;
	setp.ne.s32 	%p137, %r169, 2146435072;
	@%p137 bra 	$L__BB0_81;
	setp.num.f32 	%p138, %f19, %f19;
	@%p138 bra 	$L__BB0_79;
	mov.f64 	%fd159, 0d4000000000000000;
	add.rn.f64 	%fd181, %fd75, %fd159;
	bra.uni 	$L__BB0_81;
$L__BB0_79:
	setp.neu.f64 	%p139, %fd76, 0d7FF0000000000000;
	@%p139 bra 	$L__BB0_81;
	selp.b32 	%r170, %r16, %r15, %p1;
	selp.b32 	%r171, %r170, %r15, %p135;
	mov.b32 	%r172, 0;
	mov.b64 	%fd181, {%r172, %r171};
$L__BB0_81:
	setp.eq.f32 	%p141, %f19, 0f3F800000;
	selp.f64 	%fd160, 0d3FF0000000000000, %fd181, %p141;
	sub.f64 	%fd161, %fd74, %fd160;
	cvt.rn.f32.f64 	%f26, %fd161;
	sub.f32 	%f27, %f18, %f3;
	sub.f32 	%f28, %f27, %f6;
	mul.f32 	%f29, %f12, %f28;
	sub.f32 	%f30, %f26, %f8;
	sub.f32 	%f31, %f30, %f10;
	mul.f32 	%f32, %f11, %f31;
	sub.f32 	%f33, %f29, %f32;
	mul.f32 	%f34, %f13, %f31;
	mul.f32 	%f35, %f14, %f28;
	sub.f32 	%f36, %f34, %f35;
	div.rn.f32 	%f37, %f33, %f15;
	st.shared.f32 	[%r17], %f37;
	div.rn.f32 	%f38, %f36, %f15;
	st.shared.f32 	[%r18], %f38;
	bar.sync 	0;
	and.b32  	%r173, %r179, 3;
	setp.ne.s32 	%p142, %r173, 0;
	@%p142 bra 	$L__BB0_83;
	ld.shared.f32 	%f39, [%r17];
	ld.shared.f32 	%f40, [%r17+4];
	add.f32 	%f41, %f39, %f40;
	ld.shared.f32 	%f42, [%r17+8];
	add.f32 	%f43, %f41, %f42;
	ld.shared.f32 	%f44, [%r17+12];
	add.f32 	%f45, %f43, %f44;
	mul.f32 	%f46, %f45, 0f3E800000;
	shr.s32 	%r174, %r179, 2;
	mul.wide.s32 	%rd17, %r174, 4;
	add.s64 	%rd18, %rd2, %rd17;
	st.global.f32 	[%rd18], %f46;
	ld.shared.f32 	%f47, [%r18];
	ld.shared.f32 	%f48, [%r18+4];
	add.f32 	%f49, %f47, %f48;
	ld.shared.f32 	%f50, [%r18+8];
	add.f32 	%f51, %f49, %f50;
	ld.shared.f32 	%f52, [%r18+12];
	add.f32 	%f53, %f51, %f52;
	mul.f32 	%f54, %f53, 0f3E800000;
	add.s64 	%rd19, %rd1, %rd17;
	st.global.f32 	[%rd19], %f54;
$L__BB0_83:
	bar.sync 	0;
	add.s32 	%r179, %r179, %r19;
	ld.global.u32 	%r175, [dNUM];
	setp.lt.s32 	%p143, %r179, %r175;
	@%p143 bra 	$L__BB0_58;
$L__BB0_84:
	ret;

}
.func  (.param .b64 func_retval0) __internal_accurate_pow(
	.param .b64 __internal_accurate_pow_param_0
)
{
	.reg .pred 	%p<8>;
	.reg .b32 	%r<49>;
	.reg .b32 	%f<3>;
	.reg .b64 	%fd<109>;

	ld.param.f64 	%fd10, [__internal_accurate_pow_param_0];
	{
	.reg .b32 %temp; 
	mov.b64 	{%temp, %r46}, %fd10;
	}
	{
	.reg .b32 %temp; 
	mov.b64 	{%r45, %temp}, %fd10;
	}
	shr.u32 	%r47, %r46, 20;
	setp.gt.u32 	%p1, %r46, 1048575;
	@%p1 bra 	$L__BB1_2;
	mul.f64 	%fd11, %fd10, 0d4350000000000000;
	{
	.reg .b32 %temp; 
	mov.b64 	{%temp, %r46}, %fd11;
	}
	{
	.reg .b32 %temp; 
	mov.b64 	{%r45, %temp}, %fd11;
	}
	shr.u32 	%r16, %r46, 20;
	add.s32 	%r47, %r16, -54;
$L__BB1_2:
	add.s32 	%r48, %r47, -1023;
	and.b32  	%r17, %r46, -2146435073;
	or.b32  	%r18, %r17, 1072693248;
	mov.b64 	%fd107, {%r45, %r18};
	setp.lt.u32 	%p2, %r18, 1073127583;
	@%p2 bra 	$L__BB1_4;
	{
	.reg .b32 %temp; 
	mov.b64 	{%r19, %temp}, %fd107;
	}
	{
	.reg .b32 %temp; 
	mov.b64 	{%temp, %r20}, %fd107;
	}
	add.s32 	%r21, %r20, -1048576;
	mov.b64 	%fd107, {%r19, %r21};
	add.s32 	%r48, %r47, -1022;
$L__BB1_4:
	add.f64 	%fd12, %fd107, 0dBFF0000000000000;
	add.f64 	%fd13, %fd107, 0d3FF0000000000000;
	rcp.approx.ftz.f64 	%fd14, %fd13;
	neg.f64 	%fd15, %fd13;
	fma.rn.f64 	%fd16, %fd15, %fd14, 0d3FF0000000000000;
	fma.rn.f64 	%fd17, %fd16, %fd16, %fd16;
	fma.rn.f64 	%fd18, %fd17, %fd14, %fd14;
	mul.f64 	%fd19, %fd12, %fd18;
	fma.rn.f64 	%fd20, %fd12, %fd18, %fd19;
	mul.f64 	%fd21, %fd20, %fd20;
	fma.rn.f64 	%fd22, %fd21, 0d3EB0F5FF7D2CAFE2, 0d3ED0F5D241AD3B5A;
	fma.rn.f64 	%fd23, %fd22, %fd21, 0d3EF3B20A75488A3F;
	fma.rn.f64 	%fd24, %fd23, %fd21, 0d3F1745CDE4FAECD5;
	fma.rn.f64 	%fd25, %fd24, %fd21, 0d3F3C71C7258A578B;
	fma.rn.f64 	%fd26, %fd25, %fd21, 0d3F6249249242B910;
	fma.rn.f64 	%fd27, %fd26, %fd21, 0d3F89999999999DFB;
	sub.f64 	%fd28, %fd12, %fd20;
	add.f64 	%fd29, %fd28, %fd28;
	neg.f64 	%fd30, %fd20;
	fma.rn.f64 	%fd31, %fd30, %fd12, %fd29;
	mul.f64 	%fd32, %fd18, %fd31;
	fma.rn.f64 	%fd33, %fd21, %fd27, 0d3FB5555555555555;
	mov.f64 	%fd34, 0d3FB5555555555555;
	sub.f64 	%fd35, %fd34, %fd33;
	fma.rn.f64 	%fd36, %fd21, %fd27, %fd35;
	add.f64 	%fd37, %fd36, 0dBC46A4CB00B9E7B0;
	add.f64 	%fd38, %fd33, %fd37;
	sub.f64 	%fd39, %fd33, %fd38;
	add.f64 	%fd40, %fd37, %fd39;
	mul.rn.f64 	%fd41, %fd20, %fd20;
	neg.f64 	%fd42, %fd41;
	fma.rn.f64 	%fd43, %fd20, %fd20, %fd42;
	{
	.reg .b32 %temp; 
	mov.b64 	{%r22, %temp}, %fd32;
	}
	{
	.reg .b32 %temp; 
	mov.b64 	{%temp, %r23}, %fd32;
	}
	add.s32 	%r24, %r23, 1048576;
	mov.b64 	%fd44, {%r22, %r24};
	fma.rn.f64 	%fd45, %fd20, %fd44, %fd43;
	mul.rn.f64 	%fd46, %fd41, %fd20;
	neg.f64 	%fd47, %fd46;
	fma.rn.f64 	%fd48, %fd41, %fd20, %fd47;
	fma.rn.f64 	%fd49, %fd41, %fd32, %fd48;
	fma.rn.f64 	%fd50, %fd45, %fd20, %fd49;
	mul.rn.f64 	%fd51, %fd38, %fd46;
	neg.f64 	%fd52, %fd51;
	fma.rn.f64 	%fd53, %fd38, %fd46, %fd52;
	fma.rn.f64 	%fd54, %fd38, %fd50, %fd53;
	fma.rn.f64 	%fd55, %fd40, %fd46, %fd54;
	add.f64 	%fd56, %fd51, %fd55;
	sub.f64 	%fd57, %fd51, %fd56;
	add.f64 	%fd58, %fd55, %fd57;
	add.f64 	%fd59, %fd20, %fd56;
	sub.f64 	%fd60, %fd20, %fd59;
	add.f64 	%fd61, %fd56, %fd60;
	add.f64 	%fd62, %fd58, %fd61;
	add.f64 	%fd63, %fd32, %fd62;
	add.f64 	%fd64, %fd59, %fd63;
	sub.f64 	%fd65, %fd59, %fd64;
	add.f64 	%fd66, %fd63, %fd65;
	xor.b32  	%r25, %r48, -2147483648;
	mov.b32 	%r26, 1127219200;
	mov.b64 	%fd67, {%r25, %r26};
	mov.b32 	%r27, -2147483648;
	mov.b64 	%fd68, {%r27, %r26};
	sub.f64 	%fd69, %fd67, %fd68;
	fma.rn.f64 	%fd70, %fd69, 0d3FE62E42FEFA39EF, %fd64;
	fma.rn.f64 	%fd71, %fd69, 0dBFE62E42FEFA39EF, %fd70;
	sub.f64 	%fd72, %fd71, %fd64;
	sub.f64 	%fd73, %fd66, %fd72;
	fma.rn.f64 	%fd74, %fd69, 0d3C7ABC9E3B39803F, %fd73;
	add.f64 	%fd75, %fd70, %fd74;
	sub.f64 	%fd76, %fd70, %fd75;
	add.f64 	%fd77, %fd74, %fd76;
	mov.f64 	%fd78, 0d4000000000000000;
	{
	.reg .b32 %temp; 
	mov.b64 	{%temp, %r28}, %fd78;
	}
	{
	.reg .b32 %temp; 
	mov.b64 	{%r29, %temp}, %fd78;
	}
	shl.b32 	%r30, %r28, 1;
	setp.gt.u32 	%p3, %r30, -33554433;
	and.b32  	%r31, %r28, -15728641;
	selp.b32 	%r32, %r31, %r28, %p3;
	mov.b64 	%fd79, {%r29, %r32};
	mul.rn.f64 	%fd80, %fd75, %fd79;
	neg.f64 	%fd81, %fd80;
	fma.rn.f64 	%fd82, %fd75, %fd79, %fd81;
	fma.rn.f64 	%fd83, %fd77, %fd79, %fd82;
	add.f64 	%fd4, %fd80, %fd83;
	sub.f64 	%fd84, %fd80, %fd4;
	add.f64 	%fd5, %fd83, %fd84;
	fma.rn.f64 	%fd85, %fd4, 0d3FF71547652B82FE, 0d4338000000000000;
	{
	.reg .b32 %temp; 
	mov.b64 	{%r13, %temp}, %fd85;
	}
	mov.f64 	%fd86, 0dC338000000000000;
	add.rn.f64 	%fd87, %fd85, %fd86;
	fma.rn.f64 	%fd88, %fd87, 0dBFE62E42FEFA39EF, %fd4;
	fma.rn.f64 	%fd89, %fd87, 0dBC7ABC9E3B39803F, %fd88;
	fma.rn.f64 	%fd90, %fd89, 0d3E5ADE1569CE2BDF, 0d3E928AF3FCA213EA;
	fma.rn.f64 	%fd91, %fd90, %fd89, 0d3EC71DEE62401315;
	fma.rn.f64 	%fd92, %fd91, %fd89, 0d3EFA01997C89EB71;
	fma.rn.f64 	%fd93, %fd92, %fd89, 0d3F2A01A014761F65;
	fma.rn.f64 	%fd94, %fd93, %fd89, 0d3F56C16C1852B7AF;
	fma.rn.f64 	%fd95, %fd94, %fd89, 0d3F81111111122322;
	fma.rn.f64 	%fd96, %fd95, %fd89, 0d3FA55555555502A1;
	fma.rn.f64 	%fd97, %fd96, %fd89, 0d3FC5555555555511;
	fma.rn.f64 	%fd98, %fd97, %fd89, 0d3FE000000000000B;
	fma.rn.f64 	%fd99, %fd98, %fd89, 0d3FF0000000000000;
	fma.rn.f64 	%fd100, %fd99, %fd89, 0d3FF0000000000000;
	{
	.reg .b32 %temp; 
	mov.b64 	{%r14, %temp}, %fd100;
	}
	{
	.reg .b32 %temp; 
	mov.b64 	{%temp, %r15}, %fd100;
	}
	shl.b32 	%r33, %r13, 20;
	add.s32 	%r34, %r33, %r15;
	mov.b64 	%fd108, {%r14, %r34};
	{
	.reg .b32 %temp; 
	mov.b64 	{%temp, %r35}, %fd4;
	}
	mov.b32 	%f2, %r35;
	abs.f32 	%f1, %f2;
	setp.lt.f32 	%p4, %f1, 0f4086232B;
	@%p4 bra 	$L__BB1_7;
	setp.lt.f64 	%p5, %fd4, 0d0000000000000000;
	add.f64 	%fd101, %fd4, 0d7FF0000000000000;
	selp.f64 	%fd108, 0d0000000000000000, %fd101, %p5;
	setp.geu.f32 	%p6, %f1, 0f40874800;
	@%p6 bra 	$L__BB1_7;
	shr.u32 	%r36, %r13, 31;
	add.s32 	%r37, %r13, %r36;
	shr.s32 	%r38, %r37, 1;
	shl.b32 	%r39, %r38, 20;
	add.s32 	%r40, %r15, %r39;
	mov.b64 	%fd102, {%r14, %r40};
	sub.s32 	%r41, %r13, %r38;
	shl.b32 	%r42, %r41, 20;
	add.s32 	%r43, %r42, 1072693248;
	mov.b32 	%r44, 0;
	mov.b64 	%fd103, {%r44, %r43};
	mul.f64 	%fd108, %fd103, %fd102;
$L__BB1_7:
	abs.f64 	%fd104, %fd108;
	setp.eq.f64 	%p7, %fd104, 0d7FF0000000000000;
	fma.rn.f64 	%fd105, %fd108, %fd5, %fd108;
	selp.f64 	%fd106, %fd108, %fd105, %p7;
	st.param.f64 	[func_retval0], %fd106;
	ret;

}


// ===== COMPILED SASS (sm_100) =====

	.target	sm_100

	.elftype	@"ET_EXEC"


//--------------------- .note.nv.tkinfo           --------------------------
	.section	.note.nv.tkinfo,"",@"SHT_NOTE"
	.sectionflags	@"SHF_NOTE_NV_TKINFO"
	.tkinfo
        /*0018*/ 	.word	0x00000002
        /*0030*/ 	.string	""
        /*0030*/ 	.string	"ptxas"
        /*0030*/ 	.string	"Cuda compilation tools, release 13.0, V13.0.88"
        /*0030*/ 	.string	"Build cuda_13.0.r13.0/compiler.36424714_0"
        /*0030*/ 	.string	"-arch sm_100 -m 64 "



//--------------------- .note.nv.cuinfo           --------------------------
	.section	.note.nv.cuinfo,"",@"SHT_NOTE"
	.sectionflags	@"SHF_NOTE_NV_CUINFO"
        /*0018*/ 	.short	0x0002
        /*001a*/ 	.short	0x0064
        /*001c*/ 	.short	0x0082
	.zero		2


//--------------------- .nv.info                  --------------------------
	.section	.nv.info,"",@"SHT_CUDA_INFO"
	.align	4


	//----- nvinfo : EIATTR_REGCOUNT
	.align		4
        /*0000*/ 	.byte	0x04, 0x2f
        /*0002*/ 	.short	(.L_10 - .L_9)
	.align		4
.L_9:
        /*0004*/ 	.word	index@(_Z23calculate_triliterationPfS_S_S_S_)
        /*0008*/ 	.word	0x00000032


	//----- nvinfo : EIATTR_FRAME_SIZE
	.align		4
.L_10:
        /*000c*/ 	.byte	0x04, 0x11
        /*000e*/ 	.short	(.L_12 - .L_11)
	.align		4
.L_11:
        /*0010*/ 	.word	index@($_Z23calculate_triliterationPfS_S_S_S_$__internal_accurate_pow)
        /*0014*/ 	.word	0x00000000


	//----- nvinfo : EIATTR_FRAME_SIZE
	.align		4
.L_12:
        /*0018*/ 	.byte	0x04, 0x11
        /*001a*/ 	.short	(.L_14 - .L_13)
	.align		4
.L_13:
        /*001c*/ 	.word	index@($__internal_0_$__cuda_sm3x_div_rn_noftz_f32_slowpath)
        /*0020*/ 	.word	0x00000000


	//----- nvinfo : EIATTR_FRAME_SIZE
	.align		4
.L_14:
        /*0024*/ 	.byte	0x04, 0x11
        /*0026*/ 	.short	(.L_16 - .L_15)
	.align		4
.L_15:
        /*0028*/ 	.word	index@(_Z23calculate_triliterationPfS_S_S_S_)
        /*002c*/ 	.word	0x00000000


	//----- nvinfo : EIATTR_MIN_STACK_SIZE
	.align		4
.L_16:
        /*0030*/ 	.byte	0x04, 0x12
        /*0032*/ 	.short	(.L_18 - .L_17)
	.align		4
.L_17:
        /*0034*/ 	.word	index@(_Z23calculate_triliterationPfS_S_S_S_)
        /*0038*/ 	.word	0x00000000
.L_18:


//--------------------- .nv.compat                --------------------------
	.section	.nv.compat,"",@"SHT_CUDA_COMPAT_INFO"
	.align	4
        /*0000*/ 	.byte	0x02, 0x09, 0x00, 0x00, 0x02, 0x02, 0x01, 0x00, 0x02, 0x05, 0x05, 0x00, 0x03, 0x07, 0x01, 0x01
        /*0010*/ 	.byte	0x02, 0x03, 0x00, 0x00, 0x02, 0x06, 0x01, 0x00, 0x04, 0x0b, 0x08, 0x00, 0x01, 0x00, 0x00, 0x00
        /*0020*/ 	.byte	0x00, 0x00, 0x00, 0x00


//--------------------- .nv.info._Z23calculate_triliterationPfS_S_S_S_ --------------------------
	.section	.nv.info._Z23calculate_triliterationPfS_S_S_S_,"",@"SHT_CUDA_INFO"
	.sectionflags	@""
	.align	4


	//----- nvinfo : EIATTR_CUDA_API_VERSION
	.align		4
        /*0000*/ 	.byte	0x04, 0x37
        /*0002*/ 	.short	(.L_20 - .L_19)
.L_19:
        /*0004*/ 	.word	0x00000082


	//----- nvinfo : EIATTR_KPARAM_INFO
	.align		4
.L_20:
        /*0008*/ 	.byte	0x04, 0x17
        /*000a*/ 	.short	(.L_22 - .L_21)
.L_21:
        /*000c*/ 	.word	0x00000000
        /*0010*/ 	.short	0x0004
        /*0012*/ 	.short	0x0020
        /*0014*/ 	.byte	0x00, 0xf5, 0x21, 0x00


	//----- nvinfo : EIATTR_KPARAM_INFO
	.align		4
.L_22:
        /*0018*/ 	.byte	0x04, 0x17
        /*001a*/ 	.short	(.L_24 - .L_23)
.L_23:
        /*001c*/ 	.word	0x00000000
        /*0020*/ 	.short	0x0003
        /*0022*/ 	.short	0x0018
        /*0024*/ 	.byte	0x00, 0xf5, 0x21, 0x00


	//----- nvinfo : EIATTR_KPARAM_INFO
	.align		4
.L_24:
        /*0028*/ 	.byte	0x04, 0x17
        /*002a*/ 	.short	(.L_26 - .L_25)
.L_25:
        /*002c*/ 	.word	0x00000000
        /*0030*/ 	.short	0x0002
        /*0032*/ 	.short	0x0010
        /*0034*/ 	.byte	0x00, 0xf5, 0x21, 0x00


	//----- nvinfo : EIATTR_KPARAM_INFO
	.align		4
.L_26:
        /*0038*/ 	.byte	0x04, 0x17
        /*003a*/ 	.short	(.L_28 - .L_27)
.L_27:
        /*003c*/ 	.word	0x00000000
        /*0040*/ 	.short	0x0001
        /*0042*/ 	.short	0x0008
        /*0044*/ 	.byte	0x00, 0xf5, 0x21, 0x00


	//----- nvinfo : EIATTR_KPARAM_INFO
	.align		4
.L_28:
        /*0048*/ 	.byte	0x04, 0x17
        /*004a*/ 	.short	(.L_30 - .L_29)
.L_29:
        /*004c*/ 	.word	0x00000000
        /*0050*/ 	.short	0x0000
        /*0052*/ 	.short	0x0000
        /*0054*/ 	.byte	0x00, 0xf5, 0x21, 0x00


	//----- nvinfo : EIATTR_SPARSE_MMA_MASK
	.align		4
.L_30:
        /*0058*/ 	.byte	0x03, 0x50
        /*005a*/ 	.short	0x0000


	//----- nvinfo : EIATTR_MAXREG_COUNT
	.align		4
        /*005c*/ 	.byte	0x03, 0x1b
        /*005e*/ 	.short	0x00ff


	//----- nvinfo : EIATTR_NUM_BARRIERS
	.align		4
        /*0060*/ 	.byte	0x02, 0x4c
        /*0062*/ 	.byte	0x01
	.zero		1


	//----- nvinfo : EIATTR_MERCURY_ISA_VERSION
	.align		4
        /*0064*/ 	.byte	0x03, 0x5f
        /*0066*/ 	.short	0x0101


	//----- nvinfo : EIATTR_VRC_CTA_INIT_COUNT
	.align		4
        /*0068*/ 	.byte	0x02, 0x4a
	.zero		1
	.zero		1


	//----- nvinfo : EIATTR_EXIT_INSTR_OFFSETS
	.align		4
        /*006c*/ 	.byte	0x04, 0x1c
        /*006e*/ 	.short	(.L_32 - .L_31)


	//   ....[0]....
.L_31:
        /*0070*/ 	.word	0x00000b80


	//   ....[1]....
        /*0074*/ 	.word	0x00001800


	//   ....[2]....
        /*0078*/ 	.word	0x00001820


	//   ....[3]....
        /*007c*/ 	.word	0x000018a0


	//----- nvinfo : EIATTR_CRS_STACK_SIZE
	.align		4
.L_32:
        /*0080*/ 	.byte	0x04, 0x1e
        /*0082*/ 	.short	(.L_34 - .L_33)
.L_33:
        /*0084*/ 	.word	0x00000000


	//----- nvinfo : EIATTR_CBANK_PARAM_SIZE
	.align		4
.L_34:
        /*0088*/ 	.byte	0x03, 0x19
        /*008a*/ 	.short	0x0028


	//----- nvinfo : EIATTR_PARAM_CBANK
	.align		4
        /*008c*/ 	.byte	0x04, 0x0a
        /*008e*/ 	.short	(.L_36 - .L_35)
	.align		4
.L_35:
        /*0090*/ 	.word	index@(.nv.constant0._Z23calculate_triliterationPfS_S_S_S_)
        /*0094*/ 	.short	0x0380
        /*0096*/ 	.short	0x0028


	//----- nvinfo : EIATTR_SW_WAR
	.align		4
.L_36:
        /*0098*/ 	.byte	0x04, 0x36
        /*009a*/ 	.short	(.L_38 - .L_37)
.L_37:
        /*009c*/ 	.word	0x00000008
.L_38:


//--------------------- .nv.callgraph             --------------------------
	.section	.nv.callgraph,"",@"SHT_CUDA_CALLGRAPH"
	.align	4
	.sectionentsize	8
	.align		4
        /*0000*/ 	.word	0x00000000
	.align		4
        /*0004*/ 	.word	0xffffffff
	.align		4
        /*0008*/ 	.word	0x00000000
	.align		4
        /*000c*/ 	.word	0xfffffffe
	.align		4
        /*0010*/ 	.word	0x00000000
	.align		4
        /*0014*/ 	.word	0xfffffffd
	.align		4
        /*0018*/ 	.word	0x00000000
	.align		4
        /*001c*/ 	.word	0xfffffffc


//--------------------- .nv.constant4             --------------------------
	.section	.nv.constant4,"a",@progbits
	.align	8
	.align		8
.nv.constant4:
        /*0000*/ 	.dword	dNUM
	.align		8
        /*0008*/ 	.dword	dBLOCK_N
	.align		8
        /*0010*/ 	.dword	dTHREAD_N
	.align		8
        /*0018*/ 	.dword	dx1
	.align		8
        /*0020*/ 	.dword	dy1
	.align		8
        /*0028*/ 	.dword	dx2
	.align		8
        /*0030*/ 	.dword	dy2
	.align		8
        /*0038*/ 	.dword	dx3
	.align		8
        /*0040*/ 	.dword	dy3


//--------------------- .text._Z23calculate_triliterationPfS_S_S_S_ --------------------------
	.section	.text._Z23calculate_triliterationPfS_S_S_S_,"ax",@progbits
	.align	128
        .global         _Z23calculate_triliterationPfS_S_S_S_
        .type           _Z23calculate_triliterationPfS_S_S_S_,@function
        .size           _Z23calculate_triliterationPfS_S_S_S_,(.L_x_47 - _Z23calculate_triliterationPfS_S_S_S_)
        .other          _Z23calculate_triliterationPfS_S_S_S_,@"STO_CUDA_ENTRY STV_DEFAULT"
_Z23calculate_triliterationPfS_S_S_S_:
.text._Z23calculate_triliterationPfS_S_S_S_:
[----:B------:R-:W-:Y:S08]  /*0000*/  LDC R1, c[0x0][0x37c] ;  /* 0x0000df00ff017b82 */ /* 0x000ff00000000800 */
[----:B------:R-:W0:Y:S01]  /*0010*/  LDC.64 R2, c[0x4][0x18] ;  /* 0x01000600ff027b82 */ /* 0x000e220000000a00 */
[----:B------:R-:W0:Y:S07]  /*0020*/  LDCU.64 UR6, c[0x0][0x358] ;  /* 0x00006b00ff0677ac */ /* 0x000e2e0008000a00 */
[----:B------:R-:W1:Y:S08]  /*0030*/  LDC.64 R4, c[0x4][0x10] ;  /* 0x01000400ff047b82 */ /* 0x000e700000000a00 */
[----:B------:R-:W2:Y:S01]  /*0040*/  LDC.64 R8, c[0x4][0x8] ;  /* 0x01000200ff087b82 */ /* 0x000ea20000000a00 */
[----:B0-----:R-:W3:Y:S04]  /*0050*/  LDG.E R7, desc[UR6][R2.64] ;  /* 0x0000000602077981 */ /* 0x001ee8000c1e1900 */
[----:B-1----:R-:W4:Y:S04]  /*0060*/  LDG.E R12, desc[UR6][R4.64] ;  /* 0x00000006040c7981 */ /* 0x002f28000c1e1900 */
[----:B--2---:R0:W5:Y:S01]  /*0070*/  LDG.E R13, desc[UR6][R8.64] ;  /* 0x00000006080d7981 */ /* 0x004162000c1e1900 */
[----:B------:R-:W4:Y:S01]  /*0080*/  S2UR UR4, SR_CTAID.X ;  /* 0x00000000000479c3 */ /* 0x000f220000002500 */
[----:B------:R-:W-:Y:S01]  /*0090*/  BSSY.RECONVERGENT B0, `(.L_x_0) ;  /* 0x0000007000007945 */ /* 0x000fe20003800200 */
[----:B------:R-:W-:Y:S01]  /*00a0*/  MOV R0, 0x100 ;  /* 0x0000010000007802 */ /* 0x000fe20000000f00 */
[----:B------:R-:W4:Y:S01]  /*00b0*/  S2R R11, SR_TID.X ;  /* 0x00000000000b7919 */ /* 0x000f220000002100 */
[----:B---3--:R-:W1:Y:S01]  /*00c0*/  F2F.F64.F32 R40, R7 ;  /* 0x0000000700287310 */ /* 0x008e620000201800 */
[----:B----4-:R-:W-:Y:S01]  /*00d0*/  IMAD R2, R12, UR4, R11 ;  /* 0x000000040c027c24 */ /* 0x010fe2000f8e020b */
[----:B01----:R-:W-:-:S11]  /*00e0*/  DADD R30, -RZ, |R40| ;  /* 0x00000000ff1e7229 */ /* 0x003fd60000000528 */
[----:B-----5:R-:W-:Y:S05]  /*00f0*/  CALL.REL.NOINC `($_Z23calculate_triliterationPfS_S_S_S_$__internal_accurate_pow) ;  /* 0x0000001c008c7944 */ /* 0x020fea0003c00000 */
[----:B------:R-:W-:Y:S05]  /*0100*/  BSYNC.RECONVERGENT B0 ;  /* 0x0000000000007941 */ /* 0x000fea0003800200 */
.L_x_0:
[----:B------:R-:W0:Y:S02]  /*0110*/  LDC.64 R8, c[0x4][0x28] ;  /* 0x01000a00ff087b82 */ /* 0x000e240000000a00 */
[----:B0-----:R-:W2:Y:S01]  /*0120*/  LDG.E R6, desc[UR6][R8.64] ;  /* 0x0000000608067981 */ /* 0x001ea2000c1e1900 */
[----:B------:R-:W-:Y:S01]  /*0130*/  DADD R4, R40, 2 ;  /* 0x4000000028047429 */ /* 0x000fe20000000000 */
[----:B------:R-:W-:Y:S01]  /*0140*/  FSETP.NEU.AND P0, PT, R7, RZ, PT ;  /* 0x000000ff0700720b */ /* 0x000fe20003f0d000 */
[----:B------:R-:W-:Y:S02]  /*0150*/  IMAD.MOV.U32 R38, RZ, RZ, R20 ;  /* 0x000000ffff267224 */ /* 0x000fe400078e0014 */
[----:B------:R-:W-:Y:S02]  /*0160*/  IMAD.MOV.U32 R39, RZ, RZ, R21 ;  /* 0x000000ffff277224 */ /* 0x000fe400078e0015 */
[----:B------:R-:W-:Y:S02]  /*0170*/  IMAD.MOV.U32 R16, RZ, RZ, R38 ;  /* 0x000000ffff107224 */ /* 0x000fe400078e0026 */
[----:B------:R-:W-:-:S02]  /*0180*/  IMAD.MOV.U32 R17, RZ, RZ, R39 ;  /* 0x000000ffff117224 */ /* 0x000fc400078e0027 */
[----:B------:R-:W-:-:S04]  /*0190*/  LOP3.LUT R5, R5, 0x7ff00000, RZ, 0xc0, !PT ;  /* 0x7ff0000005057812 */ /* 0x000fc800078ec0ff */
[----:B------:R-:W-:Y:S02]  /*01a0*/  ISETP.NE.AND P1, PT, R5, 0x7ff00000, PT ;  /* 0x7ff000000500780c */ /* 0x000fe40003f25270 */
[----:B------:R-:W-:Y:S01]  /*01b0*/  @!P0 CS2R R16, SRZ ;  /* 0x0000000000108805 */ /* 0x000fe2000001ff00 */
[----:B--2---:R-:W0:Y:S02]  /*01c0*/  F2F.F64.F32 R14, R6 ;  /* 0x00000006000e7310 */ /* 0x004e240000201800 */
[----:B0-----:R-:W-:-:S08]  /*01d0*/  DADD R30, -RZ, |R14| ;  /* 0x00000000ff1e7229 */ /* 0x001fd0000000050e */
[----:B------:R-:W-:Y:S05]  /*01e0*/  @P1 BRA `(.L_x_1) ;  /* 0x0000000000181947 */ /* 0x000fea0003800000 */
[----:B------:R-:W-:-:S13]  /*01f0*/  FSETP.NAN.AND P0, PT, R7, R7, PT ;  /* 0x000000070700720b */ /* 0x000fda0003f08000 */
[----:B------:R-:W-:Y:S01]  /*0200*/  @P0 DADD R16, R40, 2 ;  /* 0x4000000028100429 */ /* 0x000fe20000000000 */
[----:B------:R-:W-:Y:S10]  /*0210*/  @P0 BRA `(.L_x_1) ;  /* 0x00000000000c0947 */ /* 0x000ff40003800000 */
[----:B------:R-:W-:-:S14]  /*0220*/  DSETP.NEU.AND P0, PT, |R40|, +INF , PT ;  /* 0x7ff000002800742a */ /* 0x000fdc0003f0d200 */
[----:B------:R-:W-:Y:S02]  /*0230*/  @!P0 IMAD.MOV.U32 R16, RZ, RZ, 0x0 ;  /* 0x00000000ff108424 */ /* 0x000fe400078e00ff */
[----:B------:R-:W-:-:S07]  /*0240*/  @!P0 IMAD.MOV.U32 R17, RZ, RZ, 0x7ff00000 ;  /* 0x7ff00000ff118424 */ /* 0x000fce00078e00ff */
.L_x_1:
[----:B------:R-:W-:Y:S01]  /*0250*/  BSSY.RECONVERGENT B0, `(.L_x_2) ;  /* 0x0000003000007945 */ /* 0x000fe20003800200 */
[----:B------:R-:W-:-:S07]  /*0260*/  MOV R0, 0x280 ;  /* 0x0000028000007802 */ /* 0x000fce0000000f00 */
[----:B------:R-:W-:Y:S05]  /*0270*/  CALL.REL.NOINC `($_Z23calculate_triliterationPfS_S_S_S_$__internal_accurate_pow) ;  /* 0x0000001c002c7944 */ /* 0x000fea0003c00000 */
[----:B------:R-:W-:Y:S05]  /*0280*/  BSYNC.RECONVERGENT B0 ;  /* 0x0000000000007941 */ /* 0x000fea0003800200 */
.L_x_2:
[----:B------:R-:W0:Y:S02]  /*0290*/  LDC.64 R8, c[0x4][0x20] ;  /* 0x01000800ff087b82 */ /* 0x000e240000000a00 */
[----:B0-----:R-:W2:Y:S01]  /*02a0*/  LDG.E R8, desc[UR6][R8.64] ;  /* 0x0000000608087981 */ /* 0x001ea2000c1e1900 */
[----:B------:R-:W-:Y:S01]  /*02b0*/  DADD R18, R14, 2 ;  /* 0x400000000e127429 */ /* 0x000fe20000000000 */
[C---:B------:R-:W-:Y:S02]  /*02c0*/  FSETP.NEU.AND P1, PT, R6.reuse, RZ, PT ;  /* 0x000000ff0600720b */ /* 0x040fe40003f2d000 */
[----:B------:R-:W-:Y:S02]  /*02d0*/  FSETP.NEU.AND P3, PT, R7, 1, PT ;  /* 0x3f8000000700780b */ /* 0x000fe40003f6d000 */
[----:B------:R-:W-:Y:S02]  /*02e0*/  FSETP.NEU.AND P0, PT, R6, 1, PT ;  /* 0x3f8000000600780b */ /* 0x000fe40003f0d000 */
[----:B------:R-:W-:-:S02]  /*02f0*/  FSEL R16, R16, RZ, P3 ;  /* 0x000000ff10107208 */ /* 0x000fc40001800000 */
[----:B------:R-:W-:Y:S02]  /*0300*/  FSEL R17, R17, 1.875, P3 ;  /* 0x3ff0000011117808 */ /* 0x000fe40001800000 */
[----:B------:R-:W-:-:S03]  /*0310*/  LOP3.LUT R18, R19, 0x7ff00000, RZ, 0xc0, !PT ;  /* 0x7ff0000013127812 */ /* 0x000fc600078ec0ff */
[----:B------:R-:W-:Y:S02]  /*0320*/  @!P1 CS2R R20, SRZ ;  /* 0x0000000000149805 */ /* 0x000fe4000001ff00 */
[----:B------:R-:W-:Y:S02]  /*0330*/  ISETP.NE.AND P2, PT, R18, 0x7ff00000, PT ;  /* 0x7ff000001200780c */ /* 0x000fe40003f45270 */
[----:B--2---:R0:W1:Y:S11]  /*0340*/  F2F.F64.F32 R18, R8 ;  /* 0x0000000800127310 */ /* 0x0040760000201800 */
[----:B------:R-:W-:Y:S05]  /*0350*/  @P2 BRA `(.L_x_3) ;  /* 0x0000000000182947 */ /* 0x000fea0003800000 */
[----:B------:R-:W-:-:S13]  /*0360*/  FSETP.NAN.AND P1, PT, R6, R6, PT ;  /* 0x000000060600720b */ /* 0x000fda0003f28000 */
[----:B------:R-:W-:Y:S01]  /*0370*/  @P1 DADD R20, R14, 2 ;  /* 0x400000000e141429 */ /* 0x000fe20000000000 */
[----:B------:R-:W-:Y:S10]  /*0380*/  @P1 BRA `(.L_x_3) ;  /* 0x00000000000c1947 */ /* 0x000ff40003800000 */
[----:B------:R-:W-:-:S14]  /*0390*/  DSETP.NEU.AND P1, PT, |R14|, +INF , PT ;  /* 0x7ff000000e00742a */ /* 0x000fdc0003f2d200 */
[----:B------:R-:W-:Y:S02]  /*03a0*/  @!P1 IMAD.MOV.U32 R20, RZ, RZ, 0x0 ;  /* 0x00000000ff149424 */ /* 0x000fe400078e00ff */
[----:B------:R-:W-:-:S07]  /*03b0*/  @!P1 IMAD.MOV.U32 R21, RZ, RZ, 0x7ff00000 ;  /* 0x7ff00000ff159424 */ /* 0x000fce00078e00ff */
.L_x_3:
[----:B------:R-:W-:Y:S01]  /*03c0*/  FSEL R14, R20, RZ, P0 ;  /* 0x000000ff140e7208 */ /* 0x000fe20000000000 */
[----:B-1----:R-:W-:Y:S01]  /*03d0*/  DADD R30, -RZ, |R18| ;  /* 0x00000000ff1e7229 */ /* 0x002fe20000000512 */
[----:B------:R-:W-:Y:S01]  /*03e0*/  FSEL R15, R21, 1.875, P0 ;  /* 0x3ff00000150f7808 */ /* 0x000fe20000000000 */
[----:B------:R-:W-:Y:S01]  /*03f0*/  BSSY.RECONVERGENT B0, `(.L_x_4) ;  /* 0x0000005000007945 */ /* 0x000fe20003800200 */
[----:B------:R-:W-:-:S04]  /*0400*/  MOV R0, 0x440 ;  /* 0x0000044000007802 */ /* 0x000fc80000000f00 */
[----:B------:R-:W-:-:S06]  /*0410*/  DADD R14, R16, -R14 ;  /* 0x00000000100e7229 */ /* 0x000fcc000000080e */
[----:B------:R1:W2:Y:S05]  /*0420*/  F2F.F32.F64 R3, R14 ;  /* 0x0000000e00037310 */ /* 0x0002aa0000301000 */
[----:B012---:R-:W-:Y:S05]  /*0430*/  CALL.REL.NOINC `($_Z23calculate_triliterationPfS_S_S_S_$__internal_accurate_pow) ;  /* 0x0000001800bc7944 */ /* 0x007fea0003c00000 */
[----:B------:R-:W-:Y:S05]  /*0440*/  BSYNC.RECONVERGENT B0 ;  /* 0x0000000000007941 */ /* 0x000fea0003800200 */
.L_x_4:
[----:B------:R-:W0:Y:S02]  /*0450*/  LDC.64 R16, c[0x4][0x30] ;  /* 0x01000c00ff107b82 */ /* 0x000e240000000a00 */
[----:B0-----:R0:W2:Y:S01]  /*0460*/  LDG.E R9, desc[UR6][R16.64] ;  /* 0x0000000610097981 */ /* 0x0010a2000c1e1900 */
[----:B------:R-:W-:Y:S01]  /*0470*/  DADD R14, R18, 2 ;  /* 0x40000000120e7429 */ /* 0x000fe20000000000 */
[----:B------:R-:W-:Y:S01]  /*0480*/  FSETP.NEU.AND P0, PT, R8, RZ, PT ;  /* 0x000000ff0800720b */ /* 0x000fe20003f0d000 */
[----:B0-----:R-:W-:-:S08]  /*0490*/  IMAD.MOV.U32 R16, RZ, RZ, R20 ;  /* 0x000000ffff107224 */ /* 0x001fd000078e0014 */
[----:B------:R-:W-:Y:S01]  /*04a0*/  LOP3.LUT R10, R15, 0x7ff00000, RZ, 0xc0, !PT ;  /* 0x7ff000000f0a7812 */ /* 0x000fe200078ec0ff */
[----:B------:R-:W-:Y:S02]  /*04b0*/  IMAD.MOV.U32 R17, RZ, RZ, R21 ;  /* 0x000000ffff117224 */ /* 0x000fe400078e0015 */
[----:B------:R-:W-:Y:S01]  /*04c0*/  IMAD.MOV.U32 R44, RZ, RZ, R16 ;  /* 0x000000ffff2c7224 */ /* 0x000fe200078e0010 */
[----:B------:R-:W-:Y:S01]  /*04d0*/  ISETP.NE.AND P1, PT, R10, 0x7ff00000, PT ;  /* 0x7ff000000a00780c */ /* 0x000fe20003f25270 */
[----:B------:R-:W-:Y:S01]  /*04e0*/  IMAD.MOV.U32 R45, RZ, RZ, R17 ;  /* 0x000000ffff2d7224 */ /* 0x000fe200078e0011 */
        /* <DEDUP_REMOVED lines=10> */
.L_x_5:
[----:B------:R-:W-:Y:S01]  /*0590*/  BSSY.RECONVERGENT B0, `(.L_x_6) ;  /* 0x0000003000007945 */ /* 0x000fe20003800200 */
[----:B------:R-:W-:-:S07]  /*05a0*/  MOV R0, 0x5c0 ;  /* 0x000005c000007802 */ /* 0x000fce0000000f00 */
[----:B------:R-:W-:Y:S05]  /*05b0*/  CALL.REL.NOINC `($_Z23calculate_triliterationPfS_S_S_S_$__internal_accurate_pow) ;  /* 0x00000018005c7944 */ /* 0x000fea0003c00000 */
[----:B------:R-:W-:Y:S05]  /*05c0*/  BSYNC.RECONVERGENT B0 ;  /* 0x0000000000007941 */ /* 0x000fea0003800200 */
.L_x_6:
[----:B------:R-:W0:Y:S02]  /*05d0*/  LDC.64 R14, c[0x4][0x38] ;  /* 0x01000e00ff0e7b82 */ /* 0x000e240000000a00 */
[----:B0-----:R0:W5:Y:S01]  /*05e0*/  LDG.E R14, desc[UR6][R14.64] ;  /* 0x000000060e0e7981 */ /* 0x001162000c1e1900 */
[----:B------:R-:W-:Y:S01]  /*05f0*/  DADD R22, R36, 2 ;  /* 0x4000000024167429 */ /* 0x000fe20000000000 */
[C---:B------:R-:W-:Y:S02]  /*0600*/  FSETP.NEU.AND P1, PT, R9.reuse, RZ, PT ;  /* 0x000000ff0900720b */ /* 0x040fe40003f2d000 */
[----:B------:R-:W-:Y:S02]  /*0610*/  FSETP.NEU.AND P3, PT, R8, 1, PT ;  /* 0x3f8000000800780b */ /* 0x000fe40003f6d000 */
[----:B------:R-:W-:-:S05]  /*0620*/  FSETP.NEU.AND P0, PT, R9, 1, PT ;  /* 0x3f8000000900780b */ /* 0x000fca0003f0d000 */
[----:B------:R-:W-:Y:S02]  /*0630*/  LOP3.LUT R22, R23, 0x7ff00000, RZ, 0xc0, !PT ;  /* 0x7ff0000017167812 */ /* 0x000fe400078ec0ff */
[----:B------:R-:W-:Y:S02]  /*0640*/  FSEL R23, R45, 1.875, P3 ;  /* 0x3ff000002d177808 */ /* 0x000fe40001800000 */
[----:B------:R-:W-:Y:S02]  /*0650*/  ISETP.NE.AND P2, PT, R22, 0x7ff00000, PT ;  /* 0x7ff000001600780c */ /* 0x000fe40003f45270 */
[----:B------:R-:W-:Y:S02]  /*0660*/  @!P1 CS2R R20, SRZ ;  /* 0x0000000000149805 */ /* 0x000fe4000001ff00 */
[----:B------:R-:W-:-:S09]  /*0670*/  FSEL R22, R44, RZ, P3 ;  /* 0x000000ff2c167208 */ /* 0x000fd20001800000 */
[----:B0-----:R-:W-:Y:S05]  /*0680*/  @P2 BRA `(.L_x_7) ;  /* 0x0000000000182947 */ /* 0x001fea0003800000 */
[----:B------:R-:W-:-:S13]  /*0690*/  FSETP.NAN.AND P1, PT, R9, R9, PT ;  /* 0x000000090900720b */ /* 0x000fda0003f28000 */
[----:B------:R-:W-:Y:S01]  /*06a0*/  @P1 DADD R20, R36, 2 ;  /* 0x4000000024141429 */ /* 0x000fe20000000000 */
[----:B------:R-:W-:Y:S10]  /*06b0*/  @P1 BRA `(.L_x_7) ;  /* 0x00000000000c1947 */ /* 0x000ff40003800000 */
[----:B------:R-:W-:-:S14]  /*06c0*/  DSETP.NEU.AND P1, PT, |R36|, +INF , PT ;  /* 0x7ff000002400742a */ /* 0x000fdc0003f2d200 */
[----:B------:R-:W-:Y:S02]  /*06d0*/  @!P1 IMAD.MOV.U32 R20, RZ, RZ, 0x0 ;  /* 0x00000000ff149424 */ /* 0x000fe400078e00ff */
[----:B------:R-:W-:-:S07]  /*06e0*/  @!P1 IMAD.MOV.U32 R21, RZ, RZ, 0x7ff00000 ;  /* 0x7ff00000ff159424 */ /* 0x000fce00078e00ff */
.L_x_7:
[----:B------:R-:W-:Y:S01]  /*06f0*/  FSEL R20, R20, RZ, P0 ;  /* 0x000000ff14147208 */ /* 0x000fe20000000000 */
[----:B-----5:R-:W0:Y:S01]  /*0700*/  F2F.F64.F32 R36, R14 ;  /* 0x0000000e00247310 */ /* 0x020e220000201800 */
[----:B------:R-:W-:Y:S02]  /*0710*/  FSEL R21, R21, 1.875, P0 ;  /* 0x3ff0000015157808 */ /* 0x000fe40000000000 */
[----:B------:R-:W-:Y:S02]  /*0720*/  ISETP.NE.AND P1, PT, R5, 0x7ff00000, PT ;  /* 0x7ff000000500780c */ /* 0x000fe40003f25270 */
[----:B------:R-:W-:Y:S02]  /*0730*/  FSETP.NEU.AND P0, PT, R7, RZ, PT ;  /* 0x000000ff0700720b */ /* 0x000fe40003f0d000 */
[----:B------:R-:W-:-:S06]  /*0740*/  DADD R22, R22, -R20 ;  /* 0x0000000016167229 */ /* 0x000fcc0000000814 */
[----:B------:R1:W2:Y:S01]  /*0750*/  F2F.F32.F64 R4, R22 ;  /* 0x0000001600047310 */ /* 0x0002a20000301000 */
[----:B0-----:R-:W-:-:S04]  /*0760*/  DADD R30, -RZ, |R36| ;  /* 0x00000000ff1e7229 */ /* 0x001fc80000000524 */
[----:B------:R-:W-:Y:S01]  /*0770*/  @!P0 CS2R R38, SRZ ;  /* 0x0000000000268805 */ /* 0x000fe2000001ff00 */
[----:B------:R-:W-:Y:S06]  /*0780*/  @P1 BRA `(.L_x_8) ;  /* 0x0000000000181947 */ /* 0x000fec0003800000 */
[----:B------:R-:W-:-:S13]  /*0790*/  FSETP.NAN.AND P0, PT, R7, R7, PT ;  /* 0x000000070700720b */ /* 0x000fda0003f08000 */
[----:B------:R-:W-:Y:S01]  /*07a0*/  @P0 DADD R38, R40, 2 ;  /* 0x4000000028260429 */ /* 0x000fe20000000000 */
[----:B------:R-:W-:Y:S10]  /*07b0*/  @P0 BRA `(.L_x_8) ;  /* 0x00000000000c0947 */ /* 0x000ff40003800000 */
[----:B------:R-:W-:-:S14]  /*07c0*/  DSETP.NEU.AND P0, PT, |R40|, +INF , PT ;  /* 0x7ff000002800742a */ /* 0x000fdc0003f0d200 */
[----:B------:R-:W-:Y:S02]  /*07d0*/  @!P0 IMAD.MOV.U32 R38, RZ, RZ, 0x0 ;  /* 0x00000000ff268424 */ /* 0x000fe400078e00ff */
[----:B------:R-:W-:-:S07]  /*07e0*/  @!P0 IMAD.MOV.U32 R39, RZ, RZ, 0x7ff00000 ;  /* 0x7ff00000ff278424 */ /* 0x000fce00078e00ff */
.L_x_8:
[----:B------:R-:W-:Y:S01]  /*07f0*/  BSSY.RECONVERGENT B0, `(.L_x_9) ;  /* 0x0000003000007945 */ /* 0x000fe20003800200 */
[----:B------:R-:W-:-:S07]  /*0800*/  MOV R0, 0x820 ;  /* 0x0000082000007802 */ /* 0x000fce0000000f00 */
[----:B-12---:R-:W-:Y:S05]  /*0810*/  CALL.REL.NOINC `($_Z23calculate_triliterationPfS_S_S_S_$__internal_accurate_pow) ;  /* 0x0000001400c47944 */ /* 0x006fea0003c00000 */
[----:B------:R-:W-:Y:S05]  /*0820*/  BSYNC.RECONVERGENT B0 ;  /* 0x0000000000007941 */ /* 0x000fea0003800200 */
.L_x_9:
        /* <DEDUP_REMOVED lines=18> */
.L_x_10:
        /* <DEDUP_REMOVED lines=16> */
.L_x_11:
[----:B------:R-:W-:Y:S01]  /*0a50*/  BSSY.RECONVERGENT B0, `(.L_x_12) ;  /* 0x0000003000007945 */ /* 0x000fe20003800200 */
[----:B------:R-:W-:-:S07]  /*0a60*/  MOV R0, 0xa80 ;  /* 0x00000a8000007802 */ /* 0x000fce0000000f00 */
[----:B-12---:R-:W-:Y:S05]  /*0a70*/  CALL.REL.NOINC `($_Z23calculate_triliterationPfS_S_S_S_$__internal_accurate_pow) ;  /* 0x00000014002c7944 */ /* 0x006fea0003c00000 */
[----:B------:R-:W-:Y:S05]  /*0a80*/  BSYNC.RECONVERGENT B0 ;  /* 0x0000000000007941 */ /* 0x000fea0003800200 */
.L_x_12:
[----:B------:R-:W0:Y:S02]  /*0a90*/  LDC.64 R22, c[0x4][RZ] ;  /* 0x01000000ff167b82 */ /* 0x000e240000000a00 */
[----:B0-----:R-:W2:Y:S01]  /*0aa0*/  LDG.E R23, desc[UR6][R22.64] ;  /* 0x0000000616177981 */ /* 0x001ea2000c1e1900 */
[----:B------:R-:W-:Y:S01]  /*0ab0*/  DADD R18, R36, 2 ;  /* 0x4000000024127429 */ /* 0x000fe20000000000 */
[----:B------:R-:W-:-:S09]  /*0ac0*/  FSETP.NEU.AND P0, PT, R15, RZ, PT ;  /* 0x000000ff0f00720b */ /* 0x000fd20003f0d000 */
[----:B------:R-:W-:-:S04]  /*0ad0*/  LOP3.LUT R18, R19, 0x7ff00000, RZ, 0xc0, !PT ;  /* 0x7ff0000013127812 */ /* 0x000fc800078ec0ff */
[----:B------:R-:W-:Y:S02]  /*0ae0*/  ISETP.NE.AND P1, PT, R18, 0x7ff00000, PT ;  /* 0x7ff000001200780c */ /* 0x000fe40003f25270 */
[----:B------:R-:W-:Y:S02]  /*0af0*/  @!P0 CS2R R20, SRZ ;  /* 0x0000000000148805 */ /* 0x000fe4000001ff00 */
[----:B--2---:R-:W-:-:S09]  /*0b00*/  ISETP.GE.AND P2, PT, R2, R23, PT ;  /* 0x000000170200720c */ /* 0x004fd20003f46270 */
[----:B------:R-:W-:Y:S05]  /*0b10*/  @P1 BRA `(.L_x_13) ;  /* 0x0000000000181947 */ /* 0x000fea0003800000 */
[----:B------:R-:W-:-:S13]  /*0b20*/  FSETP.NAN.AND P0, PT, R15, R15, PT ;  /* 0x0000000f0f00720b */ /* 0x000fda0003f08000 */
[----:B------:R-:W-:Y:S01]  /*0b30*/  @P0 DADD R20, R36, 2 ;  /* 0x4000000024140429 */ /* 0x000fe20000000000 */
[----:B------:R-:W-:Y:S10]  /*0b40*/  @P0 BRA `(.L_x_13) ;  /* 0x00000000000c0947 */ /* 0x000ff40003800000 */
[----:B------:R-:W-:-:S14]  /*0b50*/  DSETP.NEU.AND P0, PT, |R36|, +INF , PT ;  /* 0x7ff000002400742a */ /* 0x000fdc0003f0d200 */
[----:B------:R-:W-:Y:S02]  /*0b60*/  @!P0 IMAD.MOV.U32 R20, RZ, RZ, 0x0 ;  /* 0x00000000ff148424 */ /* 0x000fe400078e00ff */
[----:B------:R-:W-:-:S07]  /*0b70*/  @!P0 IMAD.MOV.U32 R21, RZ, RZ, 0x7ff00000 ;  /* 0x7ff00000ff158424 */ /* 0x000fce00078e00ff */
.L_x_13:
[----:B------:R-:W-:Y:S05]  /*0b80*/  @P2 EXIT ;  /* 0x000000000000294d */ /* 0x000fea0003800000 */
[----:B------:R-:W0:Y:S01]  /*0b90*/  S2UR UR5, SR_CgaCtaId ;  /* 0x00000000000579c3 */ /* 0x000e220000008800 */
[C---:B------:R-:W-:Y:S01]  /*0ba0*/  FSETP.NEU.AND P1, PT, R8.reuse, 1, PT ;  /* 0x3f8000000800780b */ /* 0x040fe20003f2d000 */
[C---:B------:R-:W-:Y:S01]  /*0bb0*/  FADD R9, -R8.reuse, R9 ;  /* 0x0000000908097221 */ /* 0x040fe20000000100 */
[----:B------:R-:W-:Y:S01]  /*0bc0*/  FSETP.NEU.AND P0, PT, R15, 1, PT ;  /* 0x3f8000000f00780b */ /* 0x000fe20003f0d000 */
[----:B------:R-:W-:Y:S01]  /*0bd0*/  FADD R15, -R8, R15 ;  /* 0x0000000f080f7221 */ /* 0x000fe20000000100 */
[----:B------:R-:W-:Y:S01]  /*0be0*/  FSEL R16, R16, RZ, P1 ;  /* 0x000000ff10107208 */ /* 0x000fe20000800000 */
[----:B------:R-:W-:Y:S01]  /*0bf0*/  FADD R10, -R7, R6 ;  /* 0x00000006070a7221 */ /* 0x000fe20000000100 */
[----:B------:R-:W-:Y:S01]  /*0c00*/  FSEL R17, R17, 1.875, P1 ;  /* 0x3ff0000011117808 */ /* 0x000fe20000800000 */
[----:B------:R-:W-:Y:S01]  /*0c10*/  UMOV UR4, 0x400 ;  /* 0x0000040000047882 */ /* 0x000fe20000000000 */
[----:B------:R-:W-:Y:S01]  /*0c20*/  FSEL R18, R20, RZ, P0 ;  /* 0x000000ff14127208 */ /* 0x000fe20000000000 */
[----:B------:R-:W-:Y:S01]  /*0c30*/  FADD R7, -R7, R14 ;  /* 0x0000000e07077221 */ /* 0x000fe20000000100 */
[----:B------:R-:W-:Y:S01]  /*0c40*/  FSEL R19, R21, 1.875, P0 ;  /* 0x3ff0000015137808 */ /* 0x000fe20000000000 */
[----:B------:R-:W-:Y:S01]  /*0c50*/  FADD R6, R9, R9 ;  /* 0x0000000909067221 */ /* 0x000fe20000000000 */
[----:B------:R-:W-:Y:S01]  /*0c60*/  FADD R9, R15, R15 ;  /* 0x0000000f0f097221 */ /* 0x000fe20000000000 */
[----:B------:R-:W-:Y:S01]  /*0c70*/  FADD R7, R7, R7 ;  /* 0x0000000707077221 */ /* 0x000fe20000000000 */
[----:B------:R-:W-:Y:S01]  /*0c80*/  FADD R10, R10, R10 ;  /* 0x0000000a0a0a7221 */ /* 0x000fe20000000000 */
[----:B------:R-:W-:Y:S01]  /*0c90*/  IMAD R36, R12, R13, RZ ;  /* 0x0000000d0c247224 */ /* 0x000fe200078e02ff */
[----:B------:R-:W-:Y:S01]  /*0ca0*/  DADD R16, R16, -R18 ;  /* 0x0000000010107229 */ /* 0x000fe20000000812 */
[----:B------:R-:W-:Y:S01]  /*0cb0*/  FMUL R38, R6, R7 ;  /* 0x0000000706267220 */ /* 0x000fe20000400000 */
[----:B------:R-:W-:-:S03]  /*0cc0*/  IMAD.MOV.U32 R37, RZ, RZ, R2 ;  /* 0x000000ffff257224 */ /* 0x000fc600078e0002 */
[----:B------:R-:W-:Y:S01]  /*0cd0*/  FFMA R38, R9, R10, -R38 ;  /* 0x0000000a09267223 */ /* 0x000fe20000000826 */
[----:B------:R1:W2:Y:S01]  /*0ce0*/  F2F.F32.F64 R8, R16 ;  /* 0x0000001000087310 */ /* 0x0002a20000301000 */
[----:B0-----:R-:W-:-:S06]  /*0cf0*/  ULEA UR4, UR5, UR4, 0x18 ;  /* 0x0000000405047291 */ /* 0x001fcc000f8ec0ff */
[----:B------:R-:W-:-:S05]  /*0d00*/  LEA R11, R11, UR4, 0x2 ;  /* 0x000000040b0b7c11 */ /* 0x000fca000f8e10ff */
[----:B-1----:R-:W-:-:S07]  /*0d10*/  IMAD R39, R12, 0x4, R11 ;  /* 0x000000040c277824 */ /* 0x002fce00078e020b */
.L_x_32:
[----:B------:R-:W-:-:S13]  /*0d20*/  FSETP.NEU.AND P0, PT, R38, RZ, PT ;  /* 0x000000ff2600720b */ /* 0x000fda0003f0d000 */
[----:B------:R-:W-:Y:S05]  /*0d30*/  @!P0 BRA `(.L_x_14) ;  /* 0x0000000800b48947 */ /* 0x000fea0003800000 */
[----:B------:R-:W0:Y:S02]  /*0d40*/  LDC.64 R40, c[0x0][0x380] ;  /* 0x0000e000ff287b82 */ /* 0x000e240000000a00 */
[----:B0-----:R-:W-:-:S06]  /*0d50*/  IMAD.WIDE R40, R37, 0x4, R40 ;  /* 0x0000000425287825 */ /* 0x001fcc00078e0228 */
[----:B------:R-:W3:Y:S01]  /*0d60*/  LDG.E R40, desc[UR6][R40.64] ;  /* 0x0000000628287981 */ /* 0x000ee2000c1e1900 */
[----:B------:R-:W-:Y:S01]  /*0d70*/  BSSY.RECONVERGENT B0, `(.L_x_15) ;  /* 0x0000005000007945 */ /* 0x000fe20003800200 */
[----:B------:R-:W-:Y:S01]  /*0d80*/  MOV R0, 0xdc0 ;  /* 0x00000dc000007802 */ /* 0x000fe20000000f00 */
[----:B---3--:R-:W0:Y:S02]  /*0d90*/  F2F.F64.F32 R12, R40 ;  /* 0x00000028000c7310 */ /* 0x008e240000201800 */
[----:B0-----:R-:W-:-:S11]  /*0da0*/  DADD R30, -RZ, |R12| ;  /* 0x00000000ff1e7229 */ /* 0x001fd6000000050c */
[----:B--2---:R-:W-:Y:S05]  /*0db0*/  CALL.REL.NOINC `($_Z23calculate_triliterationPfS_S_S_S_$__internal_accurate_pow) ;  /* 0x00000010005c7944 */ /* 0x004fea0003c00000 */
[----:B------:R-:W-:Y:S05]  /*0dc0*/  BSYNC.RECONVERGENT B0 ;  /* 0x0000000000007941 */ /* 0x000fea0003800200 */
.L_x_15:
[----:B------:R-:W0:Y:S02]  /*0dd0*/  LDC.64 R22, c[0x0][0x388] ;  /* 0x0000e200ff167b82 */ /* 0x000e240000000a00 */
[----:B0-----:R-:W-:-:S05]  /*0de0*/  IMAD.WIDE R22, R37, 0x4, R22 ;  /* 0x0000000425167825 */ /* 0x001fca00078e0216 */
[----:B------:R-:W2:Y:S01]  /*0df0*/  LDG.E R43, desc[UR6][R22.64] ;  /* 0x00000006162b7981 */ /* 0x000ea2000c1e1900 */
[----:B------:R-:W-:Y:S01]  /*0e00*/  DADD R16, R12, 2 ;  /* 0x400000000c107429 */ /* 0x000fe20000000000 */
[----:B------:R-:W-:Y:S01]  /*0e10*/  FSETP.NEU.AND P1, PT, R40, RZ, PT ;  /* 0x000000ff2800720b */ /* 0x000fe20003f2d000 */
[----:B------:R-:W-:Y:S08]  /*0e20*/  BSSY.RECONVERGENT B0, `(.L_x_16) ;  /* 0x0000012000007945 */ /* 0x000ff00003800200 */
[----:B------:R-:W-:-:S02]  /*0e30*/  LOP3.LUT R16, R17, 0x7ff00000, RZ, 0xc0, !PT ;  /* 0x7ff0000011107812 */ /* 0x000fc400078ec0ff */
[----:B------:R-:W-:Y:S02]  /*0e40*/  FSEL R17, R21, RZ, P1 ;  /* 0x000000ff15117208 */ /* 0x000fe40000800000 */
[----:B------:R-:W-:Y:S02]  /*0e50*/  ISETP.NE.AND P0, PT, R16, 0x7ff00000, PT ;  /* 0x7ff000001000780c */ /* 0x000fe40003f05270 */
[----:B------:R-:W-:Y:S01]  /*0e60*/  FSEL R16, R20, RZ, P1 ;  /* 0x000000ff14107208 */ /* 0x000fe20000800000 */
[----:B------:R-:W-:-:S04]  /*0e70*/  IMAD.MOV.U32 R19, RZ, RZ, R17 ;  /* 0x000000ffff137224 */ /* 0x000fc800078e0011 */
[----:B------:R-:W-:Y:S01]  /*0e80*/  IMAD.MOV.U32 R18, RZ, RZ, R16 ;  /* 0x000000ffff127224 */ /* 0x000fe200078e0010 */
[----:B--2---:R-:W0:Y:S02]  /*0e90*/  F2F.F64.F32 R14, R43 ;  /* 0x0000002b000e7310 */ /* 0x004e240000201800 */
[----:B0-----:R-:W-:-:S03]  /*0ea0*/  DADD R30, -RZ, |R14| ;  /* 0x00000000ff1e7229 */ /* 0x001fc6000000050e */
[----:B------:R-:W-:Y:S08]  /*0eb0*/  @P0 BRA `(.L_x_17) ;  /* 0x0000000000200947 */ /* 0x000ff00003800000 */
[----:B------:R-:W-:-:S13]  /*0ec0*/  FSETP.NAN.AND P1, PT, R40, R40, PT ;  /* 0x000000282800720b */ /* 0x000fda0003f28000 */
[----:B------:R-:W-:Y:S01]  /*0ed0*/  @P1 DADD R18, R12, 2 ;  /* 0x400000000c121429 */ /* 0x000fe20000000000 */
[----:B------:R-:W-:Y:S10]  /*0ee0*/  @P1 BRA `(.L_x_17) ;  /* 0x0000000000141947 */ /* 0x000ff40003800000 */
[----:B------:R-:W-:Y:S01]  /*0ef0*/  DSETP.NEU.AND P1, PT, |R12|, +INF , PT ;  /* 0x7ff000000c00742a */ /* 0x000fe20003f2d200 */
[----:B------:R-:W-:Y:S02]  /*0f00*/  IMAD.MOV.U32 R18, RZ, RZ, R16 ;  /* 0x000000ffff127224 */ /* 0x000fe400078e0010 */
[----:B------:R-:W-:-:S11]  /*0f10*/  IMAD.MOV.U32 R19, RZ, RZ, R17 ;  /* 0x000000ffff137224 */ /* 0x000fd600078e0011 */
[----:B------:R-:W-:Y:S02]  /*0f20*/  @!P1 IMAD.MOV.U32 R18, RZ, RZ, 0x0 ;  /* 0x00000000ff129424 */ /* 0x000fe400078e00ff */
[----:B------:R-:W-:-:S07]  /*0f30*/  @!P1 IMAD.MOV.U32 R19, RZ, RZ, 0x7ff00000 ;  /* 0x7ff00000ff139424 */ /* 0x000fce00078e00ff */
.L_x_17:
[----:B------:R-:W-:Y:S05]  /*0f40*/  BSYNC.RECONVERGENT B0 ;  /* 0x0000000000007941 */ /* 0x000fea0003800200 */
.L_x_16:
[----:B------:R-:W-:Y:S01]  /*0f50*/  BSSY.RECONVERGENT B0, `(.L_x_18) ;  /* 0x0000003000007945 */ /* 0x000fe20003800200 */
[----:B------:R-:W-:-:S07]  /*0f60*/  MOV R0, 0xf80 ;  /* 0x00000f8000007802 */ /* 0x000fce0000000f00 */
[----:B------:R-:W-:Y:S05]  /*0f70*/  CALL.REL.NOINC `($_Z23calculate_triliterationPfS_S_S_S_$__internal_accurate_pow) ;  /* 0x0000000c00ec7944 */ /* 0x000fea0003c00000 */
[----:B------:R-:W-:Y:S05]  /*0f80*/  BSYNC.RECONVERGENT B0 ;  /* 0x0000000000007941 */ /* 0x000fea0003800200 */
.L_x_18:
[----:B------:R-:W0:Y:S02]  /*0f90*/  LDC.64 R22, c[0x0][0x390] ;  /* 0x0000e400ff167b82 */ /* 0x000e240000000a00 */
[----:B0-----:R-:W-:-:S05]  /*0fa0*/  IMAD.WIDE R24, R37, 0x4, R22 ;  /* 0x0000000425187825 */ /* 0x001fca00078e0216 */
[----:B------:R0:W5:Y:S01]  /*0fb0*/  LDG.E R41, desc[UR6][R24.64] ;  /* 0x0000000618297981 */ /* 0x000162000c1e1900 */
[----:B------:R-:W-:Y:S01]  /*0fc0*/  DADD R22, R14, 2 ;  /* 0x400000000e167429 */ /* 0x000fe20000000000 */
[C---:B------:R-:W-:Y:S01]  /*0fd0*/  FSETP.NEU.AND P3, PT, R43.reuse, RZ, PT ;  /* 0x000000ff2b00720b */ /* 0x040fe20003f6d000 */
[----:B------:R-:W-:Y:S01]  /*0fe0*/  BSSY.RECONVERGENT B0, `(.L_x_19) ;  /* 0x0000010000007945 */ /* 0x000fe20003800200 */
[----:B------:R-:W-:Y:S02]  /*0ff0*/  FSETP.NEU.AND P2, PT, R40, 1, PT ;  /* 0x3f8000002800780b */ /* 0x000fe40003f4d000 */
[----:B------:R-:W-:Y:S02]  /*1000*/  FSETP.NEU.AND P1, PT, R43, 1, PT ;  /* 0x3f8000002b00780b */ /* 0x000fe40003f2d000 */
[----:B------:R-:W-:Y:S02]  /*1010*/  FSEL R20, R20, RZ, P3 ;  /* 0x000000ff14147208 */ /* 0x000fe40001800000 */
[----:B------:R-:W-:-:S02]  /*1020*/  FSEL R21, R21, RZ, P3 ;  /* 0x000000ff15157208 */ /* 0x000fc40001800000 */
[----:B------:R-:W-:Y:S02]  /*1030*/  LOP3.LUT R22, R23, 0x7ff00000, RZ, 0xc0, !PT ;  /* 0x7ff0000017167812 */ /* 0x000fe400078ec0ff */
[----:B------:R-:W-:Y:S02]  /*1040*/  FSEL R18, R18, RZ, P2 ;  /* 0x000000ff12127208 */ /* 0x000fe40001000000 */
[----:B------:R-:W-:Y:S02]  /*1050*/  ISETP.NE.AND P4, PT, R22, 0x7ff00000, PT ;  /* 0x7ff000001600780c */ /* 0x000fe40003f85270 */
[----:B------:R-:W-:-:S11]  /*1060*/  FSEL R19, R19, 1.875, P2 ;  /* 0x3ff0000013137808 */ /* 0x000fd60001000000 */
[----:B0-----:R-:W-:Y:S05]  /*1070*/  @P4 BRA `(.L_x_20) ;  /* 0x0000000000184947 */ /* 0x001fea0003800000 */
[----:B------:R-:W-:-:S13]  /*1080*/  FSETP.NAN.AND P3, PT, R43, R43, PT ;  /* 0x0000002b2b00720b */ /* 0x000fda0003f68000 */
[----:B------:R-:W-:Y:S01]  /*1090*/  @P3 DADD R20, R14, 2 ;  /* 0x400000000e143429 */ /* 0x000fe20000000000 */
[----:B------:R-:W-:Y:S10]  /*10a0*/  @P3 BRA `(.L_x_20) ;  /* 0x00000000000c3947 */ /* 0x000ff40003800000 */
[----:B------:R-:W-:-:S14]  /*10b0*/  DSETP.NEU.AND P3, PT, |R14|, +INF , PT ;  /* 0x7ff000000e00742a */ /* 0x000fdc0003f6d200 */
[----:B------:R-:W-:Y:S02]  /*10c0*/  @!P3 IMAD.MOV.U32 R20, RZ, RZ, 0x0 ;  /* 0x00000000ff14b424 */ /* 0x000fe400078e00ff */
[----:B------:R-:W-:-:S07]  /*10d0*/  @!P3 IMAD.MOV.U32 R21, RZ, RZ, 0x7ff00000 ;  /* 0x7ff00000ff15b424 */ /* 0x000fce00078e00ff */
.L_x_20:
[----:B------:R-:W-:Y:S05]  /*10e0*/  BSYNC.RECONVERGENT B0 ;  /* 0x0000000000007941 */ /* 0x000fea0003800200 */
.L_x_19:
[----:B------:R-:W-:Y:S01]  /*10f0*/  FSEL R20, R20, RZ, P1 ;  /* 0x000000ff14147208 */ /* 0x000fe20000800000 */
[----:B-----5:R-:W0:Y:S01]  /*1100*/  F2F.F64.F32 R14, R41 ;  /* 0x00000029000e7310 */ /* 0x020e220000201800 */
[----:B------:R-:W-:Y:S01]  /*1110*/  FSEL R21, R21, 1.875, P1 ;  /* 0x3ff0000015157808 */ /* 0x000fe20000800000 */
[----:B------:R-:W-:Y:S05]  /*1120*/  BSSY.RECONVERGENT B0, `(.L_x_21) ;  /* 0x000000b000007945 */ /* 0x000fea0003800200 */
[----:B------:R-:W-:Y:S02]  /*1130*/  DADD R18, R18, -R20 ;  /* 0x0000000012127229 */ /* 0x000fe40000000814 */
[----:B0-----:R-:W-:-:S08]  /*1140*/  DADD R30, -RZ, |R14| ;  /* 0x00000000ff1e7229 */ /* 0x001fd0000000050e */
[----:B------:R0:W1:Y:S01]  /*1150*/  F2F.F32.F64 R18, R18 ;  /* 0x0000001200127310 */ /* 0x0000620000301000 */
[----:B------:R-:W-:Y:S05]  /*1160*/  @P0 BRA `(.L_x_22) ;  /* 0x0000000000180947 */ /* 0x000fea0003800000 */
[----:B------:R-:W-:-:S13]  /*1170*/  FSETP.NAN.AND P0, PT, R40, R40, PT ;  /* 0x000000282800720b */ /* 0x000fda0003f08000 */
[----:B------:R-:W-:Y:S01]  /*1180*/  @P0 DADD R16, R12, 2 ;  /* 0x400000000c100429 */ /* 0x000fe20000000000 */
[----:B------:R-:W-:Y:S10]  /*1190*/  @P0 BRA `(.L_x_22) ;  /* 0x00000000000c0947 */ /* 0x000ff40003800000 */
[----:B------:R-:W-:-:S14]  /*11a0*/  DSETP.NEU.AND P0, PT, |R12|, +INF , PT ;  /* 0x7ff000000c00742a */ /* 0x000fdc0003f0d200 */
[----:B------:R-:W-:Y:S02]  /*11b0*/  @!P0 IMAD.MOV.U32 R16, RZ, RZ, 0x0 ;  /* 0x00000000ff108424 */ /* 0x000fe400078e00ff */
[----:B------:R-:W-:-:S07]  /*11c0*/  @!P0 IMAD.MOV.U32 R17, RZ, RZ, 0x7ff00000 ;  /* 0x7ff00000ff118424 */ /* 0x000fce00078e00ff */
.L_x_22:
[----:B------:R-:W-:Y:S05]  /*11d0*/  BSYNC.RECONVERGENT B0 ;  /* 0x0000000000007941 */ /* 0x000fea0003800200 */
.L_x_21:
[----:B------:R-:W-:Y:S01]  /*11e0*/  BSSY.RECONVERGENT B0, `(.L_x_23) ;  /* 0x0000005000007945 */ /* 0x000fe20003800200 */
[----:B------:R-:W-:Y:S02]  /*11f0*/  FSEL R12, R16, RZ, P2 ;  /* 0x000000ff100c7208 */ /* 0x000fe40001000000 */
[----:B------:R-:W-:Y:S02]  /*1200*/  FSEL R13, R17, 1.875, P2 ;  /* 0x3ff00000110d7808 */ /* 0x000fe40001000000 */
[----:B------:R-:W-:-:S07]  /*1210*/  MOV R0, 0x1230 ;  /* 0x0000123000007802 */ /* 0x000fce0000000f00 */
[----:B01----:R-:W-:Y:S05]  /*1220*/  CALL.REL.NOINC `($_Z23calculate_triliterationPfS_S_S_S_$__internal_accurate_pow) ;  /* 0x0000000c00407944 */ /* 0x003fea0003c00000 */
[----:B------:R-:W-:Y:S05]  /*1230*/  BSYNC.RECONVERGENT B0 ;  /* 0x0000000000007941 */ /* 0x000fea0003800200 */
.L_x_23:
[----:B------:R-:W-:Y:S01]  /*1240*/  DADD R16, R14, 2 ;  /* 0x400000000e107429 */ /* 0x000fe20000000000 */
[C---:B------:R-:W-:Y:S01]  /*1250*/  FSETP.NEU.AND P0, PT, R41.reuse, RZ, PT ;  /* 0x000000ff2900720b */ /* 0x040fe20003f0d000 */
[----:B------:R-:W-:Y:S01]  /*1260*/  BSSY.RECONVERGENT B0, `(.L_x_24) ;  /* 0x000000d000007945 */ /* 0x000fe20003800200 */
[----:B------:R-:W-:Y:S02]  /*1270*/  FSETP.NEU.AND P2, PT, R41, 1, PT ;  /* 0x3f8000002900780b */ /* 0x000fe40003f4d000 */
[----:B------:R-:W-:Y:S02]  /*1280*/  FSEL R20, R20, RZ, P0 ;  /* 0x000000ff14147208 */ /* 0x000fe40000000000 */
[----:B------:R-:W-:-:S03]  /*1290*/  FSEL R21, R21, RZ, P0 ;  /* 0x000000ff15157208 */ /* 0x000fc60000000000 */
[----:B------:R-:W-:-:S04]  /*12a0*/  LOP3.LUT R16, R17, 0x7ff00000, RZ, 0xc0, !PT ;  /* 0x7ff0000011107812 */ /* 0x000fc800078ec0ff */
[----:B------:R-:W-:-:S13]  /*12b0*/  ISETP.NE.AND P1, PT, R16, 0x7ff00000, PT ;  /* 0x7ff000001000780c */ /* 0x000fda0003f25270 */
[----:B------:R-:W-:Y:S05]  /*12c0*/  @P1 BRA `(.L_x_25) ;  /* 0x0000000000181947 */ /* 0x000fea0003800000 */
[----:B------:R-:W-:-:S13]  /*12d0*/  FSETP.NAN.AND P0, PT, R41, R41, PT ;  /* 0x000000292900720b */ /* 0x000fda0003f08000 */
[----:B------:R-:W-:Y:S01]  /*12e0*/  @P0 DADD R20, R14, 2 ;  /* 0x400000000e140429 */ /* 0x000fe20000000000 */
[----:B------:R-:W-:Y:S10]  /*12f0*/  @P0 BRA `(.L_x_25) ;  /* 0x00000000000c0947 */ /* 0x000ff40003800000 */
[----:B------:R-:W-:-:S14]  /*1300*/  DSETP.NEU.AND P0, PT, |R14|, +INF , PT ;  /* 0x7ff000000e00742a */ /* 0x000fdc0003f0d200 */
[----:B------:R-:W-:Y:S02]  /*1310*/  @!P0 IMAD.MOV.U32 R20, RZ, RZ, 0x0 ;  /* 0x00000000ff148424 */ /* 0x000fe400078e00ff */
[----:B------:R-:W-:-:S07]  /*1320*/  @!P0 IMAD.MOV.U32 R21, RZ, RZ, 0x7ff00000 ;  /* 0x7ff00000ff158424 */ /* 0x000fce00078e00ff */
.L_x_25:
[----:B------:R-:W-:Y:S05]  /*1330*/  BSYNC.RECONVERGENT B0 ;  /* 0x0000000000007941 */ /* 0x000fea0003800200 */
.L_x_24:
[----:B------:R-:W-:Y:S01]  /*1340*/  FSEL R14, R20, RZ, P2 ;  /* 0x000000ff140e7208 */ /* 0x000fe20001000000 */
[----:B------:R-:W0:Y:S01]  /*1350*/  MUFU.RCP R19, R38 ;  /* 0x0000002600137308 */ /* 0x000e220000001000 */
[----:B------:R-:W-:Y:S01]  /*1360*/  FSEL R15, R21, 1.875, P2 ;  /* 0x3ff00000150f7808 */ /* 0x000fe20001000000 */
[----:B------:R-:W-:Y:S05]  /*1370*/  BSSY.RECONVERGENT B0, `(.L_x_26) ;  /* 0x0000015000007945 */ /* 0x000fea0003800200 */
[----:B------:R-:W-:Y:S01]  /*1380*/  DADD R12, R12, -R14 ;  /* 0x000000000c0c7229 */ /* 0x000fe2000000080e */
[----:B------:R-:W-:-:S04]  /*1390*/  FADD R15, -R3, R18 ;  /* 0x00000012030f7221 */ /* 0x000fc80000000100 */
[----:B------:R-:W-:-:S05]  /*13a0*/  FADD R14, -R4, R15 ;  /* 0x0000000f040e7221 */ /* 0x000fca0000000100 */
[----:B------:R1:W2:Y:S01]  /*13b0*/  F2F.F32.F64 R12, R12 ;  /* 0x0000000c000c7310 */ /* 0x0002a20000301000 */
[----:B0-----:R-:W-:-:S04]  /*13c0*/  FFMA R16, -R38, R19, 1 ;  /* 0x3f80000026107423 */ /* 0x001fc80000000113 */
[----:B------:R-:W-:Y:S01]  /*13d0*/  FFMA R19, R19, R16, R19 ;  /* 0x0000001013137223 */ /* 0x000fe20000000013 */
[----:B-1----:R-:W-:Y:S01]  /*13e0*/  FMUL R13, R7, R14 ;  /* 0x0000000e070d7220 */ /* 0x002fe20000400000 */
[----:B--2---:R-:W-:-:S04]  /*13f0*/  FADD R17, -R5, R12 ;  /* 0x0000000c05117221 */ /* 0x004fc80000000100 */
[----:B------:R-:W-:-:S04]  /*1400*/  FADD R17, -R8, R17 ;  /* 0x0000001108117221 */ /* 0x000fc80000000100 */
[-C--:B------:R-:W-:Y:S01]  /*1410*/  FMUL R0, R6, R17.reuse ;  /* 0x0000001106007220 */ /* 0x080fe20000400000 */
[----:B------:R-:W-:-:S03]  /*1420*/  FFMA R13, R10, R17, -R13 ;  /* 0x000000110a0d7223 */ /* 0x000fc6000000080d */
[----:B------:R-:W-:-:S04]  /*1430*/  FFMA R0, R9, R14, -R0 ;  /* 0x0000000e09007223 */ /* 0x000fc80000000800 */
[----:B------:R-:W0:Y:S01]  /*1440*/  FCHK P0, R0, R38 ;  /* 0x0000002600007302 */ /* 0x000e220000000000 */
[----:B------:R-:W-:-:S04]  /*1450*/  FFMA R12, R0, R19, RZ ;  /* 0x00000013000c7223 */ /* 0x000fc800000000ff */
[----:B------:R-:W-:-:S04]  /*1460*/  FFMA R14, -R38, R12, R0 ;  /* 0x0000000c260e7223 */ /* 0x000fc80000000100 */
[----:B------:R-:W-:Y:S01]  /*1470*/  FFMA R12, R19, R14, R12 ;  /* 0x0000000e130c7223 */ /* 0x000fe2000000000c */
[----:B0-----:R-:W-:Y:S06]  /*1480*/  @!P0 BRA `(.L_x_27) ;  /* 0x00000000000c8947 */ /* 0x001fec0003800000 */
[----:B------:R-:W-:-:S07]  /*1490*/  MOV R12, 0x14b0 ;  /* 0x000014b0000c7802 */ /* 0x000fce0000000f00 */
[----:B------:R-:W-:Y:S05]  /*14a0*/  CALL.REL.NOINC `($__internal_0_$__cuda_sm3x_div_rn_noftz_f32_slowpath) ;  /* 0x0000000400007944 */ /* 0x000fea0003c00000 */
[----:B------:R-:W-:-:S07]  /*14b0*/  IMAD.MOV.U32 R12, RZ, RZ, R17 ;  /* 0x000000ffff0c7224 */ /* 0x000fce00078e0011 */
.L_x_27:
[----:B------:R-:W-:Y:S05]  /*14c0*/  BSYNC.RECONVERGENT B0 ;  /* 0x0000000000007941 */ /* 0x000fea0003800200 */
.L_x_26:
[----:B------:R-:W0:Y:S01]  /*14d0*/  MUFU.RCP R15, R38 ;  /* 0x00000026000f7308 */ /* 0x000e220000001000 */
[----:B------:R1:W-:Y:S01]  /*14e0*/  STS [R11], R12 ;  /* 0x0000000c0b007388 */ /* 0x0003e20000000800 */
[----:B------:R-:W-:Y:S06]  /*14f0*/  BSSY.RECONVERGENT B0, `(.L_x_28) ;  /* 0x000000c000007945 */ /* 0x000fec0003800200 */
[----:B------:R-:W2:Y:S01]  /*1500*/  FCHK P0, R13, R38 ;  /* 0x000000260d007302 */ /* 0x000ea20000000000 */
[----:B0-----:R-:W-:-:S04]  /*1510*/  FFMA R0, -R38, R15, 1 ;  /* 0x3f80000026007423 */ /* 0x001fc8000000010f */
[----:B------:R-:W-:-:S04]  /*1520*/  FFMA R17, R15, R0, R15 ;  /* 0x000000000f117223 */ /* 0x000fc8000000000f */
[----:B------:R-:W-:-:S04]  /*1530*/  FFMA R0, R13, R17, RZ ;  /* 0x000000110d007223 */ /* 0x000fc800000000ff */
[----:B------:R-:W-:-:S04]  /*1540*/  FFMA R15, -R38, R0, R13 ;  /* 0x00000000260f7223 */ /* 0x000fc8000000010d */
[----:B------:R-:W-:Y:S01]  /*1550*/  FFMA R0, R17, R15, R0 ;  /* 0x0000000f11007223 */ /* 0x000fe20000000000 */
[----:B-12---:R-:W-:Y:S06]  /*1560*/  @!P0 BRA `(.L_x_29) ;  /* 0x0000000000108947 */ /* 0x006fec0003800000 */
[----:B------:R-:W-:Y:S01]  /*1570*/  IMAD.MOV.U32 R0, RZ, RZ, R13 ;  /* 0x000000ffff007224 */ /* 0x000fe200078e000d */
[----:B------:R-:W-:-:S07]  /*1580*/  MOV R12, 0x15a0 ;  /* 0x000015a0000c7802 */ /* 0x000fce0000000f00 */
[----:B------:R-:W-:Y:S05]  /*1590*/  CALL.REL.NOINC `($__internal_0_$__cuda_sm3x_div_rn_noftz_f32_slowpath) ;  /* 0x0000000000c47944 */ /* 0x000fea0003c00000 */
[----:B------:R-:W-:-:S07]  /*15a0*/  IMAD.MOV.U32 R0, RZ, RZ, R17 ;  /* 0x000000ffff007224 */ /* 0x000fce00078e0011 */
.L_x_29:
[----:B------:R-:W-:Y:S05]  /*15b0*/  BSYNC.RECONVERGENT B0 ;  /* 0x0000000000007941 */ /* 0x000fea0003800200 */
.L_x_28:
[----:B------:R-:W-:Y:S01]  /*15c0*/  LOP3.LUT P0, RZ, R37, 0x3, RZ, 0xc0, !PT ;  /* 0x0000000325ff7812 */ /* 0x000fe2000780c0ff */
[----:B------:R0:W-:Y:S01]  /*15d0*/  STS [R39], R0 ;  /* 0x0000000027007388 */ /* 0x0001e20000000800 */
[----:B------:R-:W-:Y:S05]  /*15e0*/  WARPSYNC.ALL ;  /* 0x0000000000007948 */ /* 0x000fea0003800000 */
[----:B------:R-:W-:Y:S01]  /*15f0*/  BSSY.RECONVERGENT B0, `(.L_x_30) ;  /* 0x000001a000007945 */ /* 0x000fe20003800200 */
[----:B------:R-:W-:Y:S06]  /*1600*/  BAR.SYNC.DEFER_BLOCKING 0x0 ;  /* 0x0000000000007b1d */ /* 0x000fec0000010000 */
[----:B0-----:R-:W-:Y:S05]  /*1610*/  @P0 BRA `(.L_x_31) ;  /* 0x00000000005c0947 */ /* 0x001fea0003800000 */
[----:B------:R-:W-:Y:S01]  /*1620*/  LDS R0, [R11] ;  /* 0x000000000b007984 */ /* 0x000fe20000000800 */
[----:B------:R-:W0:Y:S03]  /*1630*/  LDC.64 R14, c[0x0][0x398] ;  /* 0x0000e600ff0e7b82 */ /* 0x000e260000000a00 */
[----:B------:R-:W1:Y:S04]  /*1640*/  LDS R17, [R11+0x4] ;  /* 0x000004000b117984 */ /* 0x000e680000000800 */
[----:B------:R-:W-:Y:S01]  /*1650*/  LDS R16, [R39] ;  /* 0x0000000027107984 */ /* 0x000fe20000000800 */
[----:B------:R-:W2:Y:S03]  /*1660*/  LDC.64 R12, c[0x0][0x3a0] ;  /* 0x0000e800ff0c7b82 */ /* 0x000ea60000000a00 */
[----:B------:R-:W3:Y:S04]  /*1670*/  LDS R23, [R39+0x4] ;  /* 0x0000040027177984 */ /* 0x000ee80000000800 */
[----:B------:R-:W4:Y:S04]  /*1680*/  LDS R19, [R11+0x8] ;  /* 0x000008000b137984 */ /* 0x000f280000000800 */
[----:B------:R-:W5:Y:S04]  /*1690*/  LDS R25, [R39+0x8] ;  /* 0x0000080027197984 */ /* 0x000f680000000800 */
[----:B------:R-:W5:Y:S04]  /*16a0*/  LDS R21, [R11+0xc] ;  /* 0x00000c000b157984 */ /* 0x000f680000000800 */
[----:B------:R-:W5:Y:S01]  /*16b0*/  LDS R27, [R39+0xc] ;  /* 0x00000c00271b7984 */ /* 0x000f620000000800 */
[----:B-1----:R-:W-:Y:S01]  /*16c0*/  FADD R0, R0, R17 ;  /* 0x0000001100007221 */ /* 0x002fe20000000000 */
[----:B------:R-:W-:-:S05]  /*16d0*/  SHF.R.S32.HI R17, RZ, 0x2, R37 ;  /* 0x00000002ff117819 */ /* 0x000fca0000011425 */
[----:B0-----:R-:W-:-:S04]  /*16e0*/  IMAD.WIDE R14, R17, 0x4, R14 ;  /* 0x00000004110e7825 */ /* 0x001fc800078e020e */
[----:B---3--:R-:W-:Y:S01]  /*16f0*/  FADD R16, R16, R23 ;  /* 0x0000001710107221 */ /* 0x008fe20000000000 */
[----:B--2---:R-:W-:-:S04]  /*1700*/  IMAD.WIDE R12, R17, 0x4, R12 ;  /* 0x00000004110c7825 */ /* 0x004fc800078e020c */
[----:B----4-:R-:W-:Y:S01]  /*1710*/  FADD R0, R0, R19 ;  /* 0x0000001300007221 */ /* 0x010fe20000000000 */
[----:B-----5:R-:W-:-:S03]  /*1720*/  FADD R16, R16, R25 ;  /* 0x0000001910107221 */ /* 0x020fc60000000000 */
[----:B------:R-:W-:Y:S01]  /*1730*/  FADD R0, R0, R21 ;  /* 0x0000001500007221 */ /* 0x000fe20000000000 */
[----:B------:R-:W-:-:S03]  /*1740*/  FADD R16, R16, R27 ;  /* 0x0000001b10107221 */ /* 0x000fc60000000000 */
[----:B------:R-:W-:Y:S01]  /*1750*/  FMUL R17, R0, 0.25 ;  /* 0x3e80000000117820 */ /* 0x000fe20000400000 */
[----:B------:R-:W-:-:S04]  /*1760*/  FMUL R19, R16, 0.25 ;  /* 0x3e80000010137820 */ /* 0x000fc80000400000 */
[----:B------:R0:W-:Y:S04]  /*1770*/  STG.E desc[UR6][R14.64], R17 ;  /* 0x000000110e007986 */ /* 0x0001e8000c101906 */
[----:B------:R0:W-:Y:S02]  /*1780*/  STG.E desc[UR6][R12.64], R19 ;  /* 0x000000130c007986 */ /* 0x0001e4000c101906 */
.L_x_31:
[----:B------:R-:W-:Y:S05]  /*1790*/  BSYNC.RECONVERGENT B0 ;  /* 0x0000000000007941 */ /* 0x000fea0003800200 */
.L_x_30:
[----:B0-----:R-:W0:Y:S08]  /*17a0*/  LDC.64 R12, c[0x4][RZ] ;  /* 0x01000000ff0c7b82 */ /* 0x001e300000000a00 */
[----:B------:R-:W-:Y:S06]  /*17b0*/  BAR.SYNC.DEFER_BLOCKING 0x0 ;  /* 0x0000000000007b1d */ /* 0x000fec0000010000 */
[----:B0-----:R-:W2:Y:S01]  /*17c0*/  LDG.E R12, desc[UR6][R12.64] ;  /* 0x000000060c0c7981 */ /* 0x001ea2000c1e1900 */
[----:B------:R-:W-:-:S05]  /*17d0*/  IMAD.IADD R37, R36, 0x1, R37 ;  /* 0x0000000124257824 */ /* 0x000fca00078e0225 */
[----:B--2---:R-:W-:-:S13]  /*17e0*/  ISETP.GE.AND P0, PT, R37, R12, PT ;  /* 0x0000000c2500720c */ /* 0x004fda0003f06270 */
[----:B------:R-:W-:Y:S05]  /*17f0*/  @!P0 BRA `(.L_x_32) ;  /* 0xfffffff400488947 */ /* 0x000fea000383ffff */
[----:B------:R-:W-:Y:S05]  /*1800*/  EXIT ;  /* 0x000000000000794d */ /* 0x000fea0003800000 */
.L_x_14:
[----:B------:R-:W-:-:S13]  /*1810*/  LOP3.LUT P0, RZ, R2, 0x3, RZ, 0xc0, !PT ;  /* 0x0000000302ff7812 */ /* 0x000fda000780c0ff */
[----:B------:R-:W-:Y:S05]  /*1820*/  @P0 EXIT ;  /* 0x000000000000094d */ /* 0x000fea0003800000 */
[----:B------:R-:W0:Y:S01]  /*1830*/  LDC.64 R4, c[0x0][0x398] ;  /* 0x0000e600ff047b82 */ /* 0x000e220000000a00 */
[----:B------:R-:W-:-:S07]  /*1840*/  SHF.R.S32.HI R9, RZ, 0x2, R2 ;  /* 0x00000002ff097819 */ /* 0x000fce0000011402 */
[----:B------:R-:W1:Y:S01]  /*1850*/  LDC.64 R6, c[0x0][0x3a0] ;  /* 0x0000e800ff067b82 */ /* 0x000e620000000a00 */
[----:B0-----:R-:W-:-:S05]  /*1860*/  IMAD.WIDE R2, R9, 0x4, R4 ;  /* 0x0000000409027825 */ /* 0x001fca00078e0204 */
[----:B------:R-:W-:Y:S01]  /*1870*/  STG.E desc[UR6][R2.64], RZ ;  /* 0x000000ff02007986 */ /* 0x000fe2000c101906 */
[----:B-1----:R-:W-:-:S05]  /*1880*/  IMAD.WIDE R4, R9, 0x4, R6 ;  /* 0x0000000409047825 */ /* 0x002fca00078e0206 */
[----:B------:R-:W-:Y:S01]  /*1890*/  STG.E desc[UR6][R4.64], RZ ;  /* 0x000000ff04007986 */ /* 0x000fe2000c101906 */
[----:B------:R-:W-:Y:S05]  /*18a0*/  EXIT ;  /* 0x000000000000794d */ /* 0x000fea0003800000 */
        .weak           $__internal_0_$__cuda_sm3x_div_rn_noftz_f32_slowpath
        .type           $__internal_0_$__cuda_sm3x_div_rn_noftz_f32_slowpath,@function
        .size           $__internal_0_$__cuda_sm3x_div_rn_noftz_f32_slowpath,($_Z23calculate_triliterationPfS_S_S_S_$__internal_accurate_pow - $__internal_0_$__cuda_sm3x_div_rn_noftz_f32_slowpath)
$__internal_0_$__cuda_sm3x_div_rn_noftz_f32_slowpath:
[----:B------:R-:W-:Y:S01]  /*18b0*/  SHF.R.U32.HI R15, RZ, 0x17, R38 ;  /* 0x00000017ff0f7819 */ /* 0x000fe20000011626 */
[----:B------:R-:W-:Y:S01]  /*18c0*/  BSSY.RECONVERGENT B1, `(.L_x_33) ;  /* 0x0000063000017945 */ /* 0x000fe20003800200 */
[----:B------:R-:W-:Y:S02]  /*18d0*/  SHF.R.U32.HI R14, RZ, 0x17, R0 ;  /* 0x00000017ff0e7819 */ /* 0x000fe40000011600 */
[----:B------:R-:W-:Y:S01]  /*18e0*/  LOP3.LUT R20, R15, 0xff, RZ, 0xc0, !PT ;  /* 0x000000ff0f147812 */ /* 0x000fe200078ec0ff */
[----:B------:R-:W-:Y:S01]  /*18f0*/  IMAD.MOV.U32 R15, RZ, RZ, R38 ;  /* 0x000000ffff0f7224 */ /* 0x000fe200078e0026 */
[----:B------:R-:W-:-:S03]  /*1900*/  LOP3.LUT R18, R14, 0xff, RZ, 0xc0, !PT ;  /* 0x000000ff0e127812 */ /* 0x000fc600078ec0ff */
[----:B------:R-:W-:Y:S02]  /*1910*/  VIADD R17, R20, 0xffffffff ;  /* 0xffffffff14117836 */ /* 0x000fe40000000000 */
[----:B------:R-:W-:-:S03]  /*1920*/  VIADD R16, R18, 0xffffffff ;  /* 0xffffffff12107836 */ /* 0x000fc60000000000 */
[----:B------:R-:W-:-:S04]  /*1930*/  ISETP.GT.U32.AND P0, PT, R17, 0xfd, PT ;  /* 0x000000fd1100780c */ /* 0x000fc80003f04070 */
[----:B------:R-:W-:-:S13]  /*1940*/  ISETP.GT.U32.OR P0, PT, R16, 0xfd, P0 ;  /* 0x000000fd1000780c */ /* 0x000fda0000704470 */
[----:B------:R-:W-:Y:S01]  /*1950*/  @!P0 IMAD.MOV.U32 R14, RZ, RZ, RZ ;  /* 0x000000ffff0e8224 */ /* 0x000fe200078e00ff */
[----:B------:R-:W-:Y:S06]  /*1960*/  @!P0 BRA `(.L_x_34) ;  /* 0x00000000005c8947 */ /* 0x000fec0003800000 */
[----:B------:R-:W-:Y:S02]  /*1970*/  FSETP.GTU.FTZ.AND P0, PT, |R0|, +INF , PT ;  /* 0x7f8000000000780b */ /* 0x000fe40003f1c200 */
[----:B------:R-:W-:-:S04]  /*1980*/  FSETP.GTU.FTZ.AND P1, PT, |R38|, +INF , PT ;  /* 0x7f8000002600780b */ /* 0x000fc80003f3c200 */
[----:B------:R-:W-:-:S13]  /*1990*/  PLOP3.LUT P0, PT, P0, P1, PT, 0xf8, 0x8f ;  /* 0x00000000008f781c */ /* 0x000fda0000703f70 */
[----:B------:R-:W-:Y:S05]  /*19a0*/  @P0 BRA `(.L_x_35) ;  /* 0x00000004004c0947 */ /* 0x000fea0003800000 */
[----:B------:R-:W-:-:S13]  /*19b0*/  LOP3.LUT P0, RZ, R15, 0x7fffffff, R0, 0xc8, !PT ;  /* 0x7fffffff0fff7812 */ /* 0x000fda000780c800 */
[----:B------:R-:W-:Y:S05]  /*19c0*/  @!P0 BRA `(.L_x_36) ;  /* 0x00000004003c8947 */ /* 0x000fea0003800000 */
[----:B------:R-:W-:Y:S02]  /*19d0*/  FSETP.NEU.FTZ.AND P1, PT, |R0|, +INF , PT ;  /* 0x7f8000000000780b */ /* 0x000fe40003f3d200 */
[----:B------:R-:W-:Y:S02]  /*19e0*/  FSETP.NEU.FTZ.AND P2, PT, |R38|, +INF , PT ;  /* 0x7f8000002600780b */ /* 0x000fe40003f5d200 */
[----:B------:R-:W-:-:S11]  /*19f0*/  FSETP.NEU.FTZ.AND P0, PT, |R0|, +INF , PT ;  /* 0x7f8000000000780b */ /* 0x000fd60003f1d200 */
[----:B------:R-:W-:Y:S05]  /*1a00*/  @!P2 BRA !P1, `(.L_x_36) ;  /* 0x00000004002ca947 */ /* 0x000fea0004800000 */
[----:B------:R-:W-:-:S04]  /*1a10*/  LOP3.LUT P1, RZ, R0, 0x7fffffff, RZ, 0xc0, !PT ;  /* 0x7fffffff00ff7812 */ /* 0x000fc8000782c0ff */
[----:B------:R-:W-:-:S13]  /*1a20*/  PLOP3.LUT P1, PT, P2, P1, PT, 0x2f, 0xf2 ;  /* 0x0000000000f2781c */ /* 0x000fda0001722577 */
[----:B------:R-:W-:Y:S05]  /*1a30*/  @P1 BRA `(.L_x_37) ;  /* 0x0000000400181947 */ /* 0x000fea0003800000 */
[----:B------:R-:W-:-:S04]  /*1a40*/  LOP3.LUT P1, RZ, R15, 0x7fffffff, RZ, 0xc0, !PT ;  /* 0x7fffffff0fff7812 */ /* 0x000fc8000782c0ff */
[----:B------:R-:W-:-:S13]  /*1a50*/  PLOP3.LUT P0, PT, P0, P1, PT, 0x2f, 0xf2 ;  /* 0x0000000000f2781c */ /* 0x000fda0000702577 */
[----:B------:R-:W-:Y:S05]  /*1a60*/  @P0 BRA `(.L_x_38) ;  /* 0x0000000400000947 */ /* 0x000fea0003800000 */
[----:B------:R-:W-:Y:S02]  /*1a70*/  ISETP.GE.AND P0, PT, R16, RZ, PT ;  /* 0x000000ff1000720c */ /* 0x000fe40003f06270 */
[----:B------:R-:W-:-:S11]  /*1a80*/  ISETP.GE.AND P1, PT, R17, RZ, PT ;  /* 0x000000ff1100720c */ /* 0x000fd60003f26270 */
[----:B------:R-:W-:Y:S02]  /*1a90*/  @P0 IMAD.MOV.U32 R14, RZ, RZ, RZ ;  /* 0x000000ffff0e0224 */ /* 0x000fe400078e00ff */
[----:B------:R-:W-:Y:S01]  /*1aa0*/  @!P0 FFMA R0, R0, 1.84467440737095516160e+19, RZ ;  /* 0x5f80000000008823 */ /* 0x000fe200000000ff */
[----:B------:R-:W-:Y:S02]  /*1ab0*/  @!P0 IMAD.MOV.U32 R14, RZ, RZ, -0x40 ;  /* 0xffffffc0ff0e8424 */ /* 0x000fe400078e00ff */
[----:B------:R-:W-:Y:S02]  /*1ac0*/  @!P1 FFMA R15, R38, 1.84467440737095516160e+19, RZ ;  /* 0x5f800000260f9823 */ /* 0x000fe400000000ff */
[----:B------:R-:W-:-:S07]  /*1ad0*/  @!P1 VIADD R14, R14, 0x40 ;  /* 0x000000400e0e9836 */ /* 0x000fce0000000000 */
.L_x_34:
[----:B------:R-:W-:Y:S01]  /*1ae0*/  LEA R16, R20, 0xc0800000, 0x17 ;  /* 0xc080000014107811 */ /* 0x000fe200078eb8ff */
[----:B------:R-:W-:Y:S04]  /*1af0*/  BSSY.RECONVERGENT B2, `(.L_x_39) ;  /* 0x0000036000027945 */ /* 0x000fe80003800200 */
[----:B------:R-:W-:Y:S02]  /*1b00*/  IMAD.IADD R16, R15, 0x1, -R16 ;  /* 0x000000010f107824 */ /* 0x000fe400078e0a10 */
[----:B------:R-:W-:Y:S02]  /*1b10*/  VIADD R15, R18, 0xffffff81 ;  /* 0xffffff81120f7836 */ /* 0x000fe40000000000 */
[----:B------:R-:W0:Y:S01]  /*1b20*/  MUFU.RCP R17, R16 ;  /* 0x0000001000117308 */ /* 0x000e220000001000 */
[----:B------:R-:W-:Y:S01]  /*1b30*/  FADD.FTZ R19, -R16, -RZ ;  /* 0x800000ff10137221 */ /* 0x000fe20000010100 */
[C---:B------:R-:W-:Y:S01]  /*1b40*/  IMAD R0, R15.reuse, -0x800000, R0 ;  /* 0xff8000000f007824 */ /* 0x040fe200078e0200 */
[----:B------:R-:W-:-:S05]  /*1b50*/  IADD3 R15, PT, PT, R15, 0x7f, -R20 ;  /* 0x0000007f0f0f7810 */ /* 0x000fca0007ffe814 */
[----:B------:R-:W-:Y:S02]  /*1b60*/  IMAD.IADD R15, R15, 0x1, R14 ;  /* 0x000000010f0f7824 */ /* 0x000fe400078e020e */
[----:B0-----:R-:W-:-:S04]  /*1b70*/  FFMA R18, R17, R19, 1 ;  /* 0x3f80000011127423 */ /* 0x001fc80000000013 */
[----:B------:R-:W-:-:S04]  /*1b80*/  FFMA R22, R17, R18, R17 ;  /* 0x0000001211167223 */ /* 0x000fc80000000011 */
[----:B------:R-:W-:-:S04]  /*1b90*/  FFMA R17, R0, R22, RZ ;  /* 0x0000001600117223 */ /* 0x000fc800000000ff */
[----:B------:R-:W-:-:S04]  /*1ba0*/  FFMA R18, R19, R17, R0 ;  /* 0x0000001113127223 */ /* 0x000fc80000000000 */
[----:B------:R-:W-:-:S04]  /*1bb0*/  FFMA R21, R22, R18, R17 ;  /* 0x0000001216157223 */ /* 0x000fc80000000011 */
[----:B------:R-:W-:-:S04]  /*1bc0*/  FFMA R18, R19, R21, R0 ;  /* 0x0000001513127223 */ /* 0x000fc80000000000 */
[----:B------:R-:W-:-:S05]  /*1bd0*/  FFMA R17, R22, R18, R21 ;  /* 0x0000001216117223 */ /* 0x000fca0000000015 */
[----:B------:R-:W-:-:S04]  /*1be0*/  SHF.R.U32.HI R0, RZ, 0x17, R17 ;  /* 0x00000017ff007819 */ /* 0x000fc80000011611 */
[----:B------:R-:W-:-:S05]  /*1bf0*/  LOP3.LUT R0, R0, 0xff, RZ, 0xc0, !PT ;  /* 0x000000ff00007812 */ /* 0x000fca00078ec0ff */
[----:B------:R-:W-:-:S04]  /*1c00*/  IMAD.IADD R16, R0, 0x1, R15 ;  /* 0x0000000100107824 */ /* 0x000fc800078e020f */
[----:B------:R-:W-:-:S05]  /*1c10*/  VIADD R0, R16, 0xffffffff ;  /* 0xffffffff10007836 */ /* 0x000fca0000000000 */
[----:B------:R-:W-:-:S13]  /*1c20*/  ISETP.GE.U32.AND P0, PT, R0, 0xfe, PT ;  /* 0x000000fe0000780c */ /* 0x000fda0003f06070 */
[----:B------:R-:W-:Y:S05]  /*1c30*/  @!P0 BRA `(.L_x_40) ;  /* 0x0000000000808947 */ /* 0x000fea0003800000 */
[----:B------:R-:W-:-:S13]  /*1c40*/  ISETP.GT.AND P0, PT, R16, 0xfe, PT ;  /* 0x000000fe1000780c */ /* 0x000fda0003f04270 */
[----:B------:R-:W-:Y:S05]  /*1c50*/  @P0 BRA `(.L_x_41) ;  /* 0x00000000006c0947 */ /* 0x000fea0003800000 */
[----:B------:R-:W-:-:S13]  /*1c60*/  ISETP.GE.AND P0, PT, R16, 0x1, PT ;  /* 0x000000011000780c */ /* 0x000fda0003f06270 */
[----:B------:R-:W-:Y:S05]  /*1c70*/  @P0 BRA `(.L_x_42) ;  /* 0x0000000000740947 */ /* 0x000fea0003800000 */
[----:B------:R-:W-:Y:S02]  /*1c80*/  ISETP.GE.AND P0, PT, R16, -0x18, PT ;  /* 0xffffffe81000780c */ /* 0x000fe40003f06270 */
[----:B------:R-:W-:-:S11]  /*1c90*/  LOP3.LUT R17, R17, 0x80000000, RZ, 0xc0, !PT ;  /* 0x8000000011117812 */ /* 0x000fd600078ec0ff */
[----:B------:R-:W-:Y:S05]  /*1ca0*/  @!P0 BRA `(.L_x_42) ;  /* 0x0000000000688947 */ /* 0x000fea0003800000 */
[-CC-:B------:R-:W-:Y:S01]  /*1cb0*/  FFMA.RZ R0, R22, R18.reuse, R21.reuse ;  /* 0x0000001216007223 */ /* 0x180fe2000000c015 */
[----:B------:R-:W-:Y:S02]  /*1cc0*/  VIADD R19, R16, 0x20 ;  /* 0x0000002010137836 */ /* 0x000fe40000000000 */
[-CC-:B------:R-:W-:Y:S01]  /*1cd0*/  FFMA.RM R15, R22, R18.reuse, R21.reuse ;  /* 0x00000012160f7223 */ /* 0x180fe20000004015 */
[----:B------:R-:W-:Y:S02]  /*1ce0*/  ISETP.NE.AND P2, PT, R16, RZ, PT ;  /* 0x000000ff1000720c */ /* 0x000fe40003f45270 */
[----:B------:R-:W-:Y:S01]  /*1cf0*/  LOP3.LUT R14, R0, 0x7fffff, RZ, 0xc0, !PT ;  /* 0x007fffff000e7812 */ /* 0x000fe200078ec0ff */
[----:B------:R-:W-:Y:S01]  /*1d00*/  FFMA.RP R0, R22, R18, R21 ;  /* 0x0000001216007223 */ /* 0x000fe20000008015 */
[----:B------:R-:W-:Y:S01]  /*1d10*/  ISETP.NE.AND P1, PT, R16, RZ, PT ;  /* 0x000000ff1000720c */ /* 0x000fe20003f25270 */
[----:B------:R-:W-:Y:S01]  /*1d20*/  IMAD.MOV R16, RZ, RZ, -R16 ;  /* 0x000000ffff107224 */ /* 0x000fe200078e0a10 */
[----:B------:R-:W-:-:S02]  /*1d30*/  LOP3.LUT R14, R14, 0x800000, RZ, 0xfc, !PT ;  /* 0x008000000e0e7812 */ /* 0x000fc400078efcff */
[----:B------:R-:W-:Y:S02]  /*1d40*/  FSETP.NEU.FTZ.AND P0, PT, R0, R15, PT ;  /* 0x0000000f0000720b */ /* 0x000fe40003f1d000 */
[----:B------:R-:W-:Y:S02]  /*1d50*/  SHF.L.U32 R19, R14, R19, RZ ;  /* 0x000000130e137219 */ /* 0x000fe400000006ff */
[----:B------:R-:W-:Y:S02]  /*1d60*/  SEL R15, R16, RZ, P2 ;  /* 0x000000ff100f7207 */ /* 0x000fe40001000000 */
[----:B------:R-:W-:Y:S02]  /*1d70*/  ISETP.NE.AND P1, PT, R19, RZ, P1 ;  /* 0x000000ff1300720c */ /* 0x000fe40000f25270 */
[----:B------:R-:W-:Y:S02]  /*1d80*/  SHF.R.U32.HI R15, RZ, R15, R14 ;  /* 0x0000000fff0f7219 */ /* 0x000fe4000001160e */
[----:B------:R-:W-:-:S02]  /*1d90*/  PLOP3.LUT P0, PT, P0, P1, PT, 0xf8, 0x8f ;  /* 0x00000000008f781c */ /* 0x000fc40000703f70 */
[----:B------:R-:W-:Y:S02]  /*1da0*/  SHF.R.U32.HI R19, RZ, 0x1, R15 ;  /* 0x00000001ff137819 */ /* 0x000fe4000001160f */
[----:B------:R-:W-:-:S04]  /*1db0*/  SEL R0, RZ, 0x1, !P0 ;  /* 0x00000001ff007807 */ /* 0x000fc80004000000 */
[----:B------:R-:W-:-:S04]  /*1dc0*/  LOP3.LUT R0, R0, 0x1, R19, 0xf8, !PT ;  /* 0x0000000100007812 */ /* 0x000fc800078ef813 */
[----:B------:R-:W-:-:S05]  /*1dd0*/  LOP3.LUT R0, R0, R15, RZ, 0xc0, !PT ;  /* 0x0000000f00007212 */ /* 0x000fca00078ec0ff */
[----:B------:R-:W-:-:S05]  /*1de0*/  IMAD.IADD R0, R19, 0x1, R0 ;  /* 0x0000000113007824 */ /* 0x000fca00078e0200 */
[----:B------:R-:W-:Y:S01]  /*1df0*/  LOP3.LUT R17, R0, R17, RZ, 0xfc, !PT ;  /* 0x0000001100117212 */ /* 0x000fe200078efcff */
[----:B------:R-:W-:Y:S06]  /*1e00*/  BRA `(.L_x_42) ;  /* 0x0000000000107947 */ /* 0x000fec0003800000 */
.L_x_41:
[----:B------:R-:W-:-:S04]  /*1e10*/  LOP3.LUT R17, R17, 0x80000000, RZ, 0xc0, !PT ;  /* 0x8000000011117812 */ /* 0x000fc800078ec0ff */
[----:B------:R-:W-:Y:S01]  /*1e20*/  LOP3.LUT R17, R17, 0x7f800000, RZ, 0xfc, !PT ;  /* 0x7f80000011117812 */ /* 0x000fe200078efcff */
[----:B------:R-:W-:Y:S06]  /*1e30*/  BRA `(.L_x_42) ;  /* 0x0000000000047947 */ /* 0x000fec0003800000 */
.L_x_40:
[----:B------:R-:W-:-:S07]  /*1e40*/  IMAD R17, R15, 0x800000, R17 ;  /* 0x008000000f117824 */ /* 0x000fce00078e0211 */
.L_x_42:
[----:B------:R-:W-:Y:S05]  /*1e50*/  BSYNC.RECONVERGENT B2 ;  /* 0x0000000000027941 */ /* 0x000fea0003800200 */
.L_x_39:
[----:B------:R-:W-:Y:S05]  /*1e60*/  BRA `(.L_x_43) ;  /* 0x0000000000207947 */ /* 0x000fea0003800000 */
.L_x_38:
[----:B------:R-:W-:-:S04]  /*1e70*/  LOP3.LUT R0, R15, 0x80000000, R0, 0x48, !PT ;  /* 0x800000000f007812 */ /* 0x000fc800078e4800 */
[----:B------:R-:W-:Y:S01]  /*1e80*/  LOP3.LUT R17, R0, 0x7f800000, RZ, 0xfc, !PT ;  /* 0x7f80000000117812 */ /* 0x000fe200078efcff */
[----:B------:R-:W-:Y:S06]  /*1e90*/  BRA `(.L_x_43) ;  /* 0x0000000000147947 */ /* 0x000fec0003800000 */
.L_x_37:
[----:B------:R-:W-:Y:S01]  /*1ea0*/  LOP3.LUT R17, R15, 0x80000000, R0, 0x48, !PT ;  /* 0x800000000f117812 */ /* 0x000fe200078e4800 */
[----:B------:R-:W-:Y:S06]  /*1eb0*/  BRA `(.L_x_43) ;  /* 0x00000000000c7947 */ /* 0x000fec0003800000 */
.L_x_36:
[----:B------:R-:W0:Y:S01]  /*1ec0*/  MUFU.RSQ R17, -QNAN ;  /* 0xffc0000000117908 */ /* 0x000e220000001400 */
[----:B------:R-:W-:Y:S05]  /*1ed0*/  BRA `(.L_x_43) ;  /* 0x0000000000047947 */ /* 0x000fea0003800000 */
.L_x_35:
[----:B------:R-:W-:-:S07]  /*1ee0*/  FADD.FTZ R17, R0, R38 ;  /* 0x0000002600117221 */ /* 0x000fce0000010000 */
.L_x_43:
[----:B------:R-:W-:Y:S05]  /*1ef0*/  BSYNC.RECONVERGENT B1 ;  /* 0x0000000000017941 */ /* 0x000fea0003800200 */
.L_x_33:
[----:B------:R-:W-:Y:S02]  /*1f00*/  IMAD.MOV.U32 R14, RZ, RZ, R12 ;  /* 0x000000ffff0e7224 */ /* 0x000fe400078e000c */
[----:B------:R-:W-:-:S04]  /*1f10*/  IMAD.MOV.U32 R15, RZ, RZ, 0x0 ;  /* 0x00000000ff0f7424 */ /* 0x000fc800078e00ff */
[----:B0-----:R-:W-:Y:S05]  /*1f20*/  RET.REL.NODEC R14 `(_Z23calculate_triliterationPfS_S_S_S_) ;  /* 0xffffffe00e347950 */ /* 0x001fea0003c3ffff */
        .type           $_Z23calculate_triliterationPfS_S_S_S_$__internal_accurate_pow,@function
        .size           $_Z23calculate_triliterationPfS_S_S_S_$__internal_accurate_pow,(.L_x_47 - $_Z23calculate_triliterationPfS_S_S_S_$__internal_accurate_pow)
$_Z23calculate_triliterationPfS_S_S_S_$__internal_accurate_pow:
[----:B------:R-:W-:Y:S01]  /*1f30*/  ISETP.GT.U32.AND P1, PT, R31, 0xfffff, PT ;  /* 0x000fffff1f00780c */ /* 0x000fe20003f24070 */
[--C-:B------:R-:W-:Y:S01]  /*1f40*/  IMAD.MOV.U32 R20, RZ, RZ, R31.reuse ;  /* 0x000000ffff147224 */ /* 0x100fe200078e001f */
[----:B------:R-:W-:Y:S01]  /*1f50*/  UMOV UR4, 0x7d2cafe2 ;  /* 0x7d2cafe200047882 */ /* 0x000fe20000000000 */
[----:B------:R-:W-:Y:S01]  /*1f60*/  IMAD.MOV.U32 R24, RZ, RZ, 0x41ad3b5a ;  /* 0x41ad3b5aff187424 */ /* 0x000fe200078e00ff */
[----:B------:R-:W-:Y:S01]  /*1f70*/  UMOV UR5, 0x3eb0f5ff ;  /* 0x3eb0f5ff00057882 */ /* 0x000fe20000000000 */
[----:B------:R-:W-:Y:S01]  /*1f80*/  IMAD.MOV.U32 R25, RZ, RZ, 0x3ed0f5d2 ;  /* 0x3ed0f5d2ff197424 */ /* 0x000fe200078e00ff */
[----:B------:R-:W-:Y:S01]  /*1f90*/  SHF.R.U32.HI R42, RZ, 0x14, R31 ;  /* 0x00000014ff2a7819 */ /* 0x000fe2000001161f */
[----:B------:R-:W-:Y:S01]  /*1fa0*/  UMOV UR8, 0x3b39803f ;  /* 0x3b39803f00087882 */ /* 0x000fe20000000000 */
[----:B------:R-:W-:-:S05]  /*1fb0*/  UMOV UR9, 0x3c7abc9e ;  /* 0x3c7abc9e00097882 */ /* 0x000fca0000000000 */
[----:B------:R-:W-:-:S10]  /*1fc0*/  @!P1 DMUL R32, R30, 1.80143985094819840000e+16 ;  /* 0x435000001e209828 */ /* 0x000fd40000000000 */
[----:B------:R-:W-:Y:S01]  /*1fd0*/  @!P1 IMAD.MOV.U32 R20, RZ, RZ, R33 ;  /* 0x000000ffff149224 */ /* 0x000fe200078e0021 */
[----:B------:R-:W-:Y:S01]  /*1fe0*/  @!P1 LEA.HI R42, R33, 0xffffffca, RZ, 0xc ;  /* 0xffffffca212a9811 */ /* 0x000fe200078f60ff */
[----:B------:R-:W-:-:S03]  /*1ff0*/  @!P1 IMAD.MOV.U32 R30, RZ, RZ, R32 ;  /* 0x000000ffff1e9224 */ /* 0x000fc600078e0020 */
[----:B------:R-:W-:Y:S01]  /*2000*/  LOP3.LUT R21, R20, 0x800fffff, RZ, 0xc0, !PT ;  /* 0x800fffff14157812 */ /* 0x000fe200078ec0ff */
[----:B------:R-:W-:-:S03]  /*2010*/  IMAD.MOV.U32 R22, RZ, RZ, R30 ;  /* 0x000000ffff167224 */ /* 0x000fc600078e001e */
[----:B------:R-:W-:-:S04]  /*2020*/  LOP3.LUT R21, R21, 0x3ff00000, RZ, 0xfc, !PT ;  /* 0x3ff0000015157812 */ /* 0x000fc800078efcff */
[----:B------:R-:W-:Y:S01]  /*2030*/  ISETP.GE.U32.AND P2, PT, R21, 0x3ff6a09f, PT ;  /* 0x3ff6a09f1500780c */ /* 0x000fe20003f46070 */
[----:B------:R-:W-:-:S12]  /*2040*/  IMAD.MOV.U32 R23, RZ, RZ, R21 ;  /* 0x000000ffff177224 */ /* 0x000fd800078e0015 */
[----:B------:R-:W-:-:S04]  /*2050*/  @P2 VIADD R20, R23, 0xfff00000 ;  /* 0xfff0000017142836 */ /* 0x000fc80000000000 */
[----:B------:R-:W-:Y:S02]  /*2060*/  @P2 IMAD.MOV.U32 R23, RZ, RZ, R20 ;  /* 0x000000ffff172224 */ /* 0x000fe400078e0014 */
[----:B------:R-:W-:-:S04]  /*2070*/  IMAD.MOV.U32 R20, RZ, RZ, RZ ;  /* 0x000000ffff147224 */ /* 0x000fc800078e00ff */
[C---:B------:R-:W-:Y:S02]  /*2080*/  DADD R28, R22.reuse, 1 ;  /* 0x3ff00000161c7429 */ /* 0x040fe40000000000 */
[----:B------:R-:W-:-:S04]  /*2090*/  DADD R22, R22, -1 ;  /* 0xbff0000016167429 */ /* 0x000fc80000000000 */
[----:B------:R-:W0:Y:S02]  /*20a0*/  MUFU.RCP64H R21, R29 ;  /* 0x0000001d00157308 */ /* 0x000e240000001800 */
[----:B0-----:R-:W-:-:S08]  /*20b0*/  DFMA R26, -R28, R20, 1 ;  /* 0x3ff000001c1a742b */ /* 0x001fd00000000114 */
[----:B------:R-:W-:-:S08]  /*20c0*/  DFMA R26, R26, R26, R26 ;  /* 0x0000001a1a1a722b */ /* 0x000fd0000000001a */
[----:B------:R-:W-:-:S08]  /*20d0*/  DFMA R26, R20, R26, R20 ;  /* 0x0000001a141a722b */ /* 0x000fd00000000014 */
[----:B------:R-:W-:-:S08]  /*20e0*/  DMUL R20, R22, R26 ;  /* 0x0000001a16147228 */ /* 0x000fd00000000000 */
[----:B------:R-:W-:-:S08]  /*20f0*/  DFMA R20, R22, R26, R20 ;  /* 0x0000001a1614722b */ /* 0x000fd00000000014 */
[----:B------:R-:W-:-:S08]  /*2100*/  DMUL R46, R20, R20 ;  /* 0x00000014142e7228 */ /* 0x000fd00000000000 */
[----:B------:R-:W-:Y:S01]  /*2110*/  DFMA R24, R46, UR4, R24 ;  /* 0x000000042e187c2b */ /* 0x000fe20008000018 */
[----:B------:R-:W-:Y:S01]  /*2120*/  UMOV UR4, 0x75488a3f ;  /* 0x75488a3f00047882 */ /* 0x000fe20000000000 */
[----:B------:R-:W-:-:S06]  /*2130*/  UMOV UR5, 0x3ef3b20a ;  /* 0x3ef3b20a00057882 */ /* 0x000fcc0000000000 */
[----:B------:R-:W-:Y:S01]  /*2140*/  DFMA R34, R46, R24, UR4 ;  /* 0x000000042e227e2b */ /* 0x000fe20008000018 */
[----:B------:R-:W-:Y:S01]  /*2150*/  UMOV UR4, 0xe4faecd5 ;  /* 0xe4faecd500047882 */ /* 0x000fe20000000000 */
[----:B------:R-:W-:Y:S01]  /*2160*/  UMOV UR5, 0x3f1745cd ;  /* 0x3f1745cd00057882 */ /* 0x000fe20000000000 */
[----:B------:R-:W-:-:S05]  /*2170*/  DADD R24, R22, -R20 ;  /* 0x0000000016187229 */ /* 0x000fca0000000814 */
[----:B------:R-:W-:Y:S01]  /*2180*/  DFMA R34, R46, R34, UR4 ;  /* 0x000000042e227e2b */ /* 0x000fe20008000022 */
[----:B------:R-:W-:Y:S01]  /*2190*/  UMOV UR4, 0x258a578b ;  /* 0x258a578b00047882 */ /* 0x000fe20000000000 */
[----:B------:R-:W-:Y:S01]  /*21a0*/  UMOV UR5, 0x3f3c71c7 ;  /* 0x3f3c71c700057882 */ /* 0x000fe20000000000 */
[----:B------:R-:W-:-:S05]  /*21b0*/  DADD R24, R24, R24 ;  /* 0x0000000018187229 */ /* 0x000fca0000000018 */
[----:B------:R-:W-:Y:S01]  /*21c0*/  DFMA R34, R46, R34, UR4 ;  /* 0x000000042e227e2b */ /* 0x000fe20008000022 */
[----:B------:R-:W-:Y:S01]  /*21d0*/  UMOV UR4, 0x9242b910 ;  /* 0x9242b91000047882 */ /* 0x000fe20000000000 */
[----:B------:R-:W-:Y:S01]  /*21e0*/  UMOV UR5, 0x3f624924 ;  /* 0x3f62492400057882 */ /* 0x000fe20000000000 */
[----:B------:R-:W-:-:S05]  /*21f0*/  DFMA R24, R22, -R20, R24 ;  /* 0x800000141618722b */ /* 0x000fca0000000018 */
[----:B------:R-:W-:Y:S01]  /*2200*/  DFMA R34, R46, R34, UR4 ;  /* 0x000000042e227e2b */ /* 0x000fe20008000022 */
[----:B------:R-:W-:Y:S01]  /*2210*/  UMOV UR4, 0x99999dfb ;  /* 0x99999dfb00047882 */ /* 0x000fe20000000000 */
[----:B------:R-:W-:Y:S01]  /*2220*/  UMOV UR5, 0x3f899999 ;  /* 0x3f89999900057882 */ /* 0x000fe20000000000 */
[----:B------:R-:W-:Y:S02]  /*2230*/  DMUL R24, R26, R24 ;  /* 0x000000181a187228 */ /* 0x000fe40000000000 */
[----:B------:R-:W-:-:S03]  /*2240*/  DMUL R26, R20, R20 ;  /* 0x00000014141a7228 */ /* 0x000fc60000000000 */
[----:B------:R-:W-:Y:S01]  /*2250*/  DFMA R34, R46, R34, UR4 ;  /* 0x000000042e227e2b */ /* 0x000fe20008000022 */
[----:B------:R-:W-:Y:S01]  /*2260*/  UMOV UR4, 0x55555555 ;  /* 0x5555555500047882 */ /* 0x000fe20000000000 */
[----:B------:R-:W-:-:S03]  /*2270*/  UMOV UR5, 0x3fb55555 ;  /* 0x3fb5555500057882 */ /* 0x000fc60000000000 */
[----:B------:R-:W-:Y:S01]  /*2280*/  DFMA R30, R20, R20, -R26 ;  /* 0x00000014141e722b */ /* 0x000fe2000000081a */
[----:B------:R-:W-:Y:S02]  /*2290*/  VIADD R33, R25, 0x100000 ;  /* 0x0010000019217836 */ /* 0x000fe40000000000 */
[----:B------:R-:W-:Y:S01]  /*22a0*/  DFMA R22, R46, R34, UR4 ;  /* 0x000000042e167e2b */ /* 0x000fe20008000022 */
[----:B------:R-:W-:-:S06]  /*22b0*/  IMAD.MOV.U32 R32, RZ, RZ, R24 ;  /* 0x000000ffff207224 */ /* 0x000fcc00078e0018 */
[----:B------:R-:W-:Y:S02]  /*22c0*/  DFMA R30, R20, R32, R30 ;  /* 0x00000020141e722b */ /* 0x000fe4000000001e */
[----:B------:R-:W-:Y:S01]  /*22d0*/  DADD R28, -R22, UR4 ;  /* 0x00000004161c7e29 */ /* 0x000fe20008000100 */
[----:B------:R-:W-:Y:S01]  /*22e0*/  UMOV UR4, 0xb9e7b0 ;  /* 0x00b9e7b000047882 */ /* 0x000fe20000000000 */
[----:B------:R-:W-:-:S06]  /*22f0*/  UMOV UR5, 0x3c46a4cb ;  /* 0x3c46a4cb00057882 */ /* 0x000fcc0000000000 */
[----:B------:R-:W-:Y:S02]  /*2300*/  DFMA R28, R46, R34, R28 ;  /* 0x000000222e1c722b */ /* 0x000fe4000000001c */
[----:B------:R-:W-:-:S06]  /*2310*/  DMUL R34, R20, R26 ;  /* 0x0000001a14227228 */ /* 0x000fcc0000000000 */
[----:B------:R-:W-:Y:S01]  /*2320*/  DADD R32, R28, -UR4 ;  /* 0x800000041c207e29 */ /* 0x000fe20008000000 */
[----:B------:R-:W-:Y:S01]  /*2330*/  UMOV UR4, 0x80000000 ;  /* 0x8000000000047882 */ /* 0x000fe20000000000 */
[----:B------:R-:W-:Y:S01]  /*2340*/  DFMA R28, R20, R26, -R34 ;  /* 0x0000001a141c722b */ /* 0x000fe20000000822 */
[----:B------:R-:W-:-:S07]  /*2350*/  UMOV UR5, 0x43300000 ;  /* 0x4330000000057882 */ /* 0x000fce0000000000 */
[----:B------:R-:W-:Y:S02]  /*2360*/  DFMA R28, R24, R26, R28 ;  /* 0x0000001a181c722b */ /* 0x000fe4000000001c */
[----:B------:R-:W-:-:S06]  /*2370*/  DADD R26, R22, R32 ;  /* 0x00000000161a7229 */ /* 0x000fcc0000000020 */
[----:B------:R-:W-:Y:S02]  /*2380*/  DFMA R28, R20, R30, R28 ;  /* 0x0000001e141c722b */ /* 0x000fe4000000001c */
[----:B------:R-:W-:Y:S02]  /*2390*/  DADD R30, R22, -R26 ;  /* 0x00000000161e7229 */ /* 0x000fe4000000081a */
[----:B------:R-:W-:-:S06]  /*23a0*/  DMUL R22, R26, R34 ;  /* 0x000000221a167228 */ /* 0x000fcc0000000000 */
[----:B------:R-:W-:Y:S02]  /*23b0*/  DADD R32, R32, R30 ;  /* 0x0000000020207229 */ /* 0x000fe4000000001e */
[----:B------:R-:W-:-:S08]  /*23c0*/  DFMA R30, R26, R34, -R22 ;  /* 0x000000221a1e722b */ /* 0x000fd00000000816 */
[----:B------:R-:W-:-:S08]  /*23d0*/  DFMA R28, R26, R28, R30 ;  /* 0x0000001c1a1c722b */ /* 0x000fd0000000001e */
[----:B------:R-:W-:-:S08]  /*23e0*/  DFMA R32, R32, R34, R28 ;  /* 0x000000222020722b */ /* 0x000fd0000000001c */
[----:B------:R-:W-:-:S08]  /*23f0*/  DADD R28, R22, R32 ;  /* 0x00000000161c7229 */ /* 0x000fd00000000020 */
[--C-:B------:R-:W-:Y:S02]  /*2400*/  DADD R26, R20, R28.reuse ;  /* 0x00000000141a7229 */ /* 0x100fe4000000001c */
[----:B------:R-:W-:-:S06]  /*2410*/  DADD R22, R22, -R28 ;  /* 0x0000000016167229 */ /* 0x000fcc000000081c */
[----:B------:R-:W-:Y:S02]  /*2420*/  DADD R20, R20, -R26 ;  /* 0x0000000014147229 */ /* 0x000fe4000000081a */
[----:B------:R-:W-:-:S06]  /*2430*/  DADD R22, R32, R22 ;  /* 0x0000000020167229 */ /* 0x000fcc0000000016 */
[----:B------:R-:W-:-:S08]  /*2440*/  DADD R20, R28, R20 ;  /* 0x000000001c147229 */ /* 0x000fd00000000014 */
[----:B------:R-:W-:Y:S01]  /*2450*/  DADD R22, R22, R20 ;  /* 0x0000000016167229 */ /* 0x000fe20000000014 */
[C---:B------:R-:W-:Y:S02]  /*2460*/  VIADD R20, R42.reuse, 0xfffffc01 ;  /* 0xfffffc012a147836 */ /* 0x040fe40000000000 */
[----:B------:R-:W-:Y:S02]  /*2470*/  @P2 VIADD R20, R42, 0xfffffc02 ;  /* 0xfffffc022a142836 */ /* 0x000fe40000000000 */
[----:B------:R-:W-:-:S03]  /*2480*/  IMAD.MOV.U32 R21, RZ, RZ, 0x43300000 ;  /* 0x43300000ff157424 */ /* 0x000fc600078e00ff */
[----:B------:R-:W-:Y:S01]  /*2490*/  DADD R24, R24, R22 ;  /* 0x0000000018187229 */ /* 0x000fe20000000016 */
[----:B------:R-:W-:-:S06]  /*24a0*/  LOP3.LUT R20, R20, 0x80000000, RZ, 0x3c, !PT ;  /* 0x8000000014147812 */ /* 0x000fcc00078e3cff */
[----:B------:R-:W-:Y:S01]  /*24b0*/  DADD R22, R20, -UR4 ;  /* 0x8000000414167e29 */ /* 0x000fe20008000000 */
[----:B------:R-:W-:Y:S01]  /*24c0*/  UMOV UR4, 0xfefa39ef ;  /* 0xfefa39ef00047882 */ /* 0x000fe20000000000 */
[----:B------:R-:W-:Y:S01]  /*24d0*/  DADD R28, R26, R24 ;  /* 0x000000001a1c7229 */ /* 0x000fe20000000018 */
[----:B------:R-:W-:-:S07]  /*24e0*/  UMOV UR5, 0x3fe62e42 ;  /* 0x3fe62e4200057882 */ /* 0x000fce0000000000 */
[--C-:B------:R-:W-:Y:S02]  /*24f0*/  DFMA R20, R22, UR4, R28.reuse ;  /* 0x0000000416147c2b */ /* 0x100fe4000800001c */
[----:B------:R-:W-:-:S06]  /*2500*/  DADD R30, R26, -R28 ;  /* 0x000000001a1e7229 */ /* 0x000fcc000000081c */
[----:B------:R-:W-:Y:S02]  /*2510*/  DFMA R26, R22, -UR4, R20 ;  /* 0x80000004161a7c2b */ /* 0x000fe40008000014 */
[----:B------:R-:W-:-:S06]  /*2520*/  DADD R30, R24, R30 ;  /* 0x00000000181e7229 */ /* 0x000fcc000000001e */
[----:B------:R-:W-:Y:S01]  /*2530*/  DADD R26, -R28, R26 ;  /* 0x000000001c1a7229 */ /* 0x000fe2000000011a */
[----:B------:R-:W-:Y:S02]  /*2540*/  IMAD.MOV.U32 R28, RZ, RZ, 0x652b82fe ;  /* 0x652b82feff1c7424 */ /* 0x000fe400078e00ff */
[----:B------:R-:W-:-:S05]  /*2550*/  IMAD.MOV.U32 R29, RZ, RZ, 0x3ff71547 ;  /* 0x3ff71547ff1d7424 */ /* 0x000fca00078e00ff */
[----:B------:R-:W-:-:S08]  /*2560*/  DADD R24, R30, -R26 ;  /* 0x000000001e187229 */ /* 0x000fd0000000081a */
[----:B------:R-:W-:-:S08]  /*2570*/  DFMA R24, R22, UR8, R24 ;  /* 0x0000000816187c2b */ /* 0x000fd00008000018 */
[----:B------:R-:W-:-:S08]  /*2580*/  DADD R22, R20, R24 ;  /* 0x0000000014167229 */ /* 0x000fd00000000018 */
[----:B------:R-:W-:Y:S02]  /*2590*/  DADD R26, R20, -R22 ;  /* 0x00000000141a7229 */ /* 0x000fe40000000816 */
[----:B------:R-:W-:-:S06]  /*25a0*/  DMUL R20, R22, 2 ;  /* 0x4000000016147828 */ /* 0x000fcc0000000000 */
[----:B------:R-:W-:Y:S02]  /*25b0*/  DADD R24, R24, R26 ;  /* 0x0000000018187229 */ /* 0x000fe4000000001a */
[----:B------:R-:W-:-:S08]  /*25c0*/  DFMA R22, R22, 2, -R20 ;  /* 0x400000001616782b */ /* 0x000fd00000000814 */
[----:B------:R-:W-:-:S08]  /*25d0*/  DFMA R24, R24, 2, R22 ;  /* 0x400000001818782b */ /* 0x000fd00000000016 */
[----:B------:R-:W-:-:S08]  /*25e0*/  DADD R30, R20, R24 ;  /* 0x00000000141e7229 */ /* 0x000fd00000000018 */
[----:B------:R-:W-:Y:S02]  /*25f0*/  DFMA R28, R30, R28, 6.75539944105574400000e+15 ;  /* 0x433800001e1c742b */ /* 0x000fe4000000001c */
[----:B------:R-:W-:Y:S01]  /*2600*/  FSETP.GEU.AND P1, PT, |R31|, 4.1917929649353027344, PT ;  /* 0x4086232b1f00780b */ /* 0x000fe20003f2e200 */
[----:B------:R-:W-:-:S05]  /*2610*/  DADD R20, R20, -R30 ;  /* 0x0000000014147229 */ /* 0x000fca000000081e */
[----:B------:R-:W-:-:S03]  /*2620*/  DADD R22, R28, -6.75539944105574400000e+15 ;  /* 0xc33800001c167429 */ /* 0x000fc60000000000 */
[----:B------:R-:W-:-:S05]  /*2630*/  DADD R24, R24, R20 ;  /* 0x0000000018187229 */ /* 0x000fca0000000014 */
[----:B------:R-:W-:Y:S01]  /*2640*/  DFMA R26, R22, -UR4, R30 ;  /* 0x80000004161a7c2b */ /* 0x000fe2000800001e */
[----:B------:R-:W-:Y:S01]  /*2650*/  UMOV UR4, 0x3b39803f ;  /* 0x3b39803f00047882 */ /* 0x000fe20000000000 */
[----:B------:R-:W-:-:S06]  /*2660*/  UMOV UR5, 0x3c7abc9e ;  /* 0x3c7abc9e00057882 */ /* 0x000fcc0000000000 */
[----:B------:R-:W-:Y:S01]  /*2670*/  DFMA R26, R22, -UR4, R26 ;  /* 0x80000004161a7c2b */ /* 0x000fe2000800001a */
[----:B------:R-:W-:Y:S01]  /*2680*/  UMOV UR4, 0x69ce2bdf ;  /* 0x69ce2bdf00047882 */ /* 0x000fe20000000000 */
[----:B------:R-:W-:Y:S01]  /*2690*/  IMAD.MOV.U32 R22, RZ, RZ, -0x35dec16 ;  /* 0xfca213eaff167424 */ /* 0x000fe200078e00ff */
[----:B------:R-:W-:Y:S01]  /*26a0*/  UMOV UR5, 0x3e5ade15 ;  /* 0x3e5ade1500057882 */ /* 0x000fe20000000000 */
[----:B------:R-:W-:-:S06]  /*26b0*/  IMAD.MOV.U32 R23, RZ, RZ, 0x3e928af3 ;  /* 0x3e928af3ff177424 */ /* 0x000fcc00078e00ff */
[----:B------:R-:W-:Y:S01]  /*26c0*/  DFMA R22, R26, UR4, R22 ;  /* 0x000000041a167c2b */ /* 0x000fe20008000016 */
[----:B------:R-:W-:Y:S01]  /*26d0*/  UMOV UR4, 0x62401315 ;  /* 0x6240131500047882 */ /* 0x000fe20000000000 */
[----:B------:R-:W-:-:S06]  /*26e0*/  UMOV UR5, 0x3ec71dee ;  /* 0x3ec71dee00057882 */ /* 0x000fcc0000000000 */
[----:B------:R-:W-:Y:S01]  /*26f0*/  DFMA R22, R26, R22, UR4 ;  /* 0x000000041a167e2b */ /* 0x000fe20008000016 */
        /* <DEDUP_REMOVED lines=20> */
[----:B------:R-:W-:-:S08]  /*2840*/  DFMA R22, R26, R22, UR4 ;  /* 0x000000041a167e2b */ /* 0x000fd00008000016 */
[----:B------:R-:W-:-:S08]  /*2850*/  DFMA R22, R26, R22, 1 ;  /* 0x3ff000001a16742b */ /* 0x000fd00000000016 */
[----:B------:R-:W-:-:S10]  /*2860*/  DFMA R22, R26, R22, 1 ;  /* 0x3ff000001a16742b */ /* 0x000fd40000000016 */
[----:B------:R-:W-:Y:S02]  /*2870*/  IMAD R27, R28, 0x100000, R23 ;  /* 0x001000001c1b7824 */ /* 0x000fe400078e0217 */
[----:B------:R-:W-:Y:S01]  /*2880*/  IMAD.MOV.U32 R26, RZ, RZ, R22 ;  /* 0x000000ffff1a7224 */ /* 0x000fe200078e0016 */
[----:B------:R-:W-:Y:S06]  /*2890*/  @!P1 BRA `(.L_x_44) ;  /* 0x0000000000309947 */ /* 0x000fec0003800000 */
[----:B------:R-:W-:Y:S01]  /*28a0*/  FSETP.GEU.AND P2, PT, |R31|, 4.2275390625, PT ;  /* 0x408748001f00780b */ /* 0x000fe20003f4e200 */
[C---:B------:R-:W-:Y:S02]  /*28b0*/  DADD R26, R30.reuse, +INF ;  /* 0x7ff000001e1a7429 */ /* 0x040fe40000000000 */
[----:B------:R-:W-:-:S08]  /*28c0*/  DSETP.GEU.AND P1, PT, R30, RZ, PT ;  /* 0x000000ff1e00722a */ /* 0x000fd00003f2e000 */
[----:B------:R-:W-:Y:S02]  /*28d0*/  FSEL R26, R26, RZ, P1 ;  /* 0x000000ff1a1a7208 */ /* 0x000fe40000800000 */
[----:B------:R-:W-:Y:S02]  /*28e0*/  @!P2 LEA.HI R20, R28, R28, RZ, 0x1 ;  /* 0x0000001c1c14a211 */ /* 0x000fe400078f08ff */
[----:B------:R-:W-:Y:S02]  /*28f0*/  FSEL R27, R27, RZ, P1 ;  /* 0x000000ff1b1b7208 */ /* 0x000fe40000800000 */
[----:B------:R-:W-:-:S05]  /*2900*/  @!P2 SHF.R.S32.HI R20, RZ, 0x1, R20 ;  /* 0x00000001ff14a819 */ /* 0x000fca0000011414 */
[----:B------:R-:W-:Y:S02]  /*2910*/  @!P2 IMAD.IADD R21, R28, 0x1, -R20 ;  /* 0x000000011c15a824 */ /* 0x000fe400078e0a14 */
[----:B------:R-:W-:Y:S02]  /*2920*/  @!P2 IMAD R23, R20, 0x100000, R23 ;  /* 0x001000001417a824 */ /* 0x000fe400078e0217 */
[----:B------:R-:W-:Y:S01]  /*2930*/  @!P2 IMAD.MOV.U32 R20, RZ, RZ, RZ ;  /* 0x000000ffff14a224 */ /* 0x000fe200078e00ff */
[----:B------:R-:W-:-:S06]  /*2940*/  @!P2 LEA R21, R21, 0x3ff00000, 0x14 ;  /* 0x3ff000001515a811 */ /* 0x000fcc00078ea0ff */
[----:B------:R-:W-:-:S11]  /*2950*/  @!P2 DMUL R26, R22, R20 ;  /* 0x00000014161aa228 */ /* 0x000fd60000000000 */
.L_x_44:
[----:B------:R-:W-:Y:S01]  /*2960*/  DFMA R24, R24, R26, R26 ;  /* 0x0000001a1818722b */ /* 0x000fe2000000001a */
[----:B------:R-:W-:Y:S01]  /*2970*/  IMAD.MOV.U32 R22, RZ, RZ, R0 ;  /* 0x000000ffff167224 */ /* 0x000fe200078e0000 */
[----:B------:R-:W-:Y:S01]  /*2980*/  DSETP.NEU.AND P1, PT, |R26|, +INF , PT ;  /* 0x7ff000001a00742a */ /* 0x000fe20003f2d200 */
[----:B------:R-:W-:-:S07]  /*2990*/  IMAD.MOV.U32 R23, RZ, RZ, 0x0 ;  /* 0x00000000ff177424 */ /* 0x000fce00078e00ff */
[----:B------:R-:W-:Y:S02]  /*29a0*/  FSEL R20, R26, R24, !P1 ;  /* 0x000000181a147208 */ /* 0x000fe40004800000 */
[----:B------:R-:W-:Y:S01]  /*29b0*/  FSEL R21, R27, R25, !P1 ;  /* 0x000000191b157208 */ /* 0x000fe20004800000 */
[----:B------:R-:W-:Y:S06]  /*29c0*/  RET.REL.NODEC R22 `(_Z23calculate_triliterationPfS_S_S_S_) ;  /* 0xffffffd4168c7950 */ /* 0x000fec0003c3ffff */
.L_x_45:
[----:B------:R-:W-:-:S00]  /*29d0*/  BRA `(.L_x_45) ;  /* 0xfffffffc00fc7947 */ /* 0x000fc0000383ffff */
[----:B------:R-:W-:-:S00]  /*29e0*/  NOP ;  /* 0x0000000000007918 */ /* 0x000fc00000000000 */
        /* <DEDUP_REMOVED lines=9> */
.L_x_47:


//--------------------- .nv.shared._Z23calculate_triliterationPfS_S_S_S_ --------------------------
	.section	.nv.shared._Z23calculate_triliterationPfS_S_S_S_,"aw",@nobits
	.sectionflags	@""
	.align	16
	.zero		1024


//--------------------- .nv.shared.reserved.0     --------------------------
	.section	.nv.shared.reserved.0,"aw",@nobits
	.weak		__nv_reservedSMEM_offset_0_alias
	.size		__nv_reservedSMEM_offset_0_alias, 0, 64
	.other		__nv_reservedSMEM_offset_0_alias,@"STO_CUDA_RESERVED_SHARED STV_DEFAULT"
__nv_reservedSMEM_offset_0_alias:
	.zero		0
	.zero		64


//--------------------- .nv.global                --------------------------
	.section	.nv.global,"aw",@nobits
	.align	4
.nv.global:
	.type		dy3,@object
	.size		dy3,(dNUM - dy3)
dy3:
	.zero		4
	.type		dNUM,@object
	.size		dNUM,(dy1 - dNUM)
dNUM:
	.zero		4
	.type		dy1,@object
	.size		dy1,(dTHREAD_N - dy1)
dy1:
	.zero		4
	.type		dTHREAD_N,@object
	.size		dTHREAD_N,(dy2 - dTHREAD_N)
dTHREAD_N:
	.zero		4
	.type		dy2,@object
	.size		dy2,(dx1 - dy2)
dy2:
	.zero		4
	.type		dx1,@object
	.size		dx1,(dx3 - dx1)
dx1:
	.zero		4
	.type		dx3,@object
	.size		dx3,(dBLOCK_N - dx3)
dx3:
	.zero		4
	.type		dBLOCK_N,@object
	.size		dBLOCK_N,(dx2 - dBLOCK_N)
dBLOCK_N:
	.zero		4
	.type		dx2,@object
	.size		dx2,(.L_5 - dx2)
dx2:
	.zero		4
.L_5:


//--------------------- .nv.constant0._Z23calculate_triliterationPfS_S_S_S_ --------------------------
	.section	.nv.constant0._Z23calculate_triliterationPfS_S_S_S_,"a",@progbits
	.sectionflags	@""
	.align	4
.nv.constant0._Z23calculate_triliterationPfS_S_S_S_:
	.zero		936


//--------------------- SYMBOLS --------------------------

	.type		.nv.reservedSmem.offset0,@object
	.size		.nv.reservedSmem.offset0,0x4
	.type		.nv.reservedSmem.cap,@object
	.size		.nv.reservedSmem.cap,0x4
